	.target	sm_90a

	.elftype	@"ET_EXEC"


//--------------------- .note.nv.tkinfo           --------------------------
	.section	.note.nv.tkinfo,"",@"SHT_NOTE"
	.sectionflags	@"SHF_NOTE_NV_TKINFO"
	.tkinfo
        /*0018*/ 	.word	0x00000002
        /*0030*/ 	.string	""
        /*0030*/ 	.string	"ptxas"
        /*0030*/ 	.string	"Cuda compilation tools, release 13.0, V13.0.88"
        /*0030*/ 	.string	"Build cuda_13.0.r13.0/compiler.36424714_0"
        /*0030*/ 	.string	"-arch sm_90a -m 64 "



//--------------------- .note.nv.cuinfo           --------------------------
	.section	.note.nv.cuinfo,"",@"SHT_NOTE"
	.sectionflags	@"SHF_NOTE_NV_CUINFO"
        /*0018*/ 	.short	0x0002
        /*001a*/ 	.short	0x005a
        /*001c*/ 	.short	0x0082
	.zero		2


//--------------------- .nv.info                  --------------------------
	.section	.nv.info,"",@"SHT_CUDA_INFO"
	.align	4


	//----- nvinfo : EIATTR_REGCOUNT
	.align		4
        /*0000*/ 	.byte	0x04, 0x2f
        /*0002*/ 	.short	(.L_15 - .L_14)
	.align		4
.L_14:
        /*0004*/ 	.word	index@(_ZN7cutlass13device_kernelINS_4gemm6kernel13GemmUniversalIN4cute5tupleIJiiiiEEENS1_10collective13CollectiveMmaINS1_34MainloopSm90TmaGmmaWarpSpecializedILi8ENS5_IJNS4_1CILi2EEENSA_ILi1EEESC_EEENS1_32KernelTmaWarpSpecializedPingpongEEENS5_IJNSA_ILi64EEENSA_ILi160EEENSA_ILi128EEEEEEaNS5_IJlSC_lEEEaSK_NS4_8TiledMMAINS4_8MMA_AtomIJNS4_4SM904GMMA26MMA_64x32x32_S32S8S8_SS_TNEEEENS4_6LayoutINS5_IJSC_SC_SC_EEENS5_IJNSA_ILi0EEEST_ST_EEEEENS5_IJNS4_10UnderscoreESW_SW_EEEEENS4_13SM90_TMA_LOADENS4_14ComposedLayoutINS4_7SwizzleILi3ELi4ELi3EEENS4_18smem_ptr_flag_bitsILi8EEENSR_INS5_IJNSA_ILi8EEESI_EEENS5_IJSI_SC_EEEEEEEvNS4_8identityENS4_23SM90_TMA_LOAD_MULTICASTES19_vS1A_EENS_8epilogue10collective6detail29Sm90TmaWarpSpecializedAdapterINS1E_15DefaultEpilogueIaSK_SK_NS1D_6thread17LinearCombinationIaLi1EiiLNS1I_9ScaleType4KindE0ELNS_15FloatRoundStyleE2EaEENS1_15EpilogueDefaultEEEEEvvEEEEvNT_6ParamsE)
        /*0008*/ 	.word	0x000000a8


	//----- nvinfo : EIATTR_FRAME_SIZE
	.align		4
.L_15:
        /*000c*/ 	.byte	0x04, 0x11
        /*000e*/ 	.short	(.L_17 - .L_16)
	.align		4
.L_16:
        /*0010*/ 	.word	index@(_ZN7cutlass13device_kernelINS_4gemm6kernel13GemmUniversalIN4cute5tupleIJiiiiEEENS1_10collective13CollectiveMmaINS1_34MainloopSm90TmaGmmaWarpSpecializedILi8ENS5_IJNS4_1CILi2EEENSA_ILi1EEESC_EEENS1_32KernelTmaWarpSpecializedPingpongEEENS5_IJNSA_ILi64EEENSA_ILi160EEENSA_ILi128EEEEEEaNS5_IJlSC_lEEEaSK_NS4_8TiledMMAINS4_8MMA_AtomIJNS4_4SM904GMMA26MMA_64x32x32_S32S8S8_SS_TNEEEENS4_6LayoutINS5_IJSC_SC_SC_EEENS5_IJNSA_ILi0EEEST_ST_EEEEENS5_IJNS4_10UnderscoreESW_SW_EEEEENS4_13SM90_TMA_LOADENS4_14ComposedLayoutINS4_7SwizzleILi3ELi4ELi3EEENS4_18smem_ptr_flag_bitsILi8EEENSR_INS5_IJNSA_ILi8EEESI_EEENS5_IJSI_SC_EEEEEEEvNS4_8identityENS4_23SM90_TMA_LOAD_MULTICASTES19_vS1A_EENS_8epilogue10collective6detail29Sm90TmaWarpSpecializedAdapterINS1E_15DefaultEpilogueIaSK_SK_NS1D_6thread17LinearCombinationIaLi1EiiLNS1I_9ScaleType4KindE0ELNS_15FloatRoundStyleE2EaEENS1_15EpilogueDefaultEEEEEvvEEEEvNT_6ParamsE)
        /*0014*/ 	.word	0x00000000


	//----- nvinfo : EIATTR_MIN_STACK_SIZE
	.align		4
.L_17:
        /*0018*/ 	.byte	0x04, 0x12
        /*001a*/ 	.short	(.L_19 - .L_18)
	.align		4
.L_18:
        /*001c*/ 	.word	index@(_ZN7cutlass13device_kernelINS_4gemm6kernel13GemmUniversalIN4cute5tupleIJiiiiEEENS1_10collective13CollectiveMmaINS1_34MainloopSm90TmaGmmaWarpSpecializedILi8ENS5_IJNS4_1CILi2EEENSA_ILi1EEESC_EEENS1_32KernelTmaWarpSpecializedPingpongEEENS5_IJNSA_ILi64EEENSA_ILi160EEENSA_ILi128EEEEEEaNS5_IJlSC_lEEEaSK_NS4_8TiledMMAINS4_8MMA_AtomIJNS4_4SM904GMMA26MMA_64x32x32_S32S8S8_SS_TNEEEENS4_6LayoutINS5_IJSC_SC_SC_EEENS5_IJNSA_ILi0EEEST_ST_EEEEENS5_IJNS4_10UnderscoreESW_SW_EEEEENS4_13SM90_TMA_LOADENS4_14ComposedLayoutINS4_7SwizzleILi3ELi4ELi3EEENS4_18smem_ptr_flag_bitsILi8EEENSR_INS5_IJNSA_ILi8EEESI_EEENS5_IJSI_SC_EEEEEEEvNS4_8identityENS4_23SM90_TMA_LOAD_MULTICASTES19_vS1A_EENS_8epilogue10collective6detail29Sm90TmaWarpSpecializedAdapterINS1E_15DefaultEpilogueIaSK_SK_NS1D_6thread17LinearCombinationIaLi1EiiLNS1I_9ScaleType4KindE0ELNS_15FloatRoundStyleE2EaEENS1_15EpilogueDefaultEEEEEvvEEEEvNT_6ParamsE)
        /*0020*/ 	.word	0x00000000
.L_19:


//--------------------- .nv.compat                --------------------------
	.section	.nv.compat,"",@"SHT_CUDA_COMPAT_INFO"
	.align	4
        /*0000*/ 	.byte	0x02, 0x09, 0x01, 0x00, 0x02, 0x02, 0x04, 0x00, 0x02, 0x05, 0x05, 0x00, 0x03, 0x07, 0x01, 0x01
        /*0010*/ 	.byte	0x02, 0x03, 0x01, 0x00, 0x02, 0x06, 0x01, 0x00, 0x04, 0x0b, 0x08, 0x00, 0x00, 0x00, 0x00, 0x00
        /*0020*/ 	.byte	0x00, 0x00, 0x00, 0x00


//--------------------- .nv.info._ZN7cutlass13device_kernelINS_4gemm6kernel13GemmUniversalIN4cute5tupleIJiiiiEEENS1_10collective13CollectiveMmaINS1_34MainloopSm90TmaGmmaWarpSpecializedILi8ENS5_IJNS4_1CILi2EEENSA_ILi1EEESC_EEENS1_32KernelTmaWarpSpecializedPingpongEEENS5_IJNSA_ILi64EEENSA_ILi160EEENSA_ILi128EEEEEEaNS5_IJlSC_lEEEaSK_NS4_8TiledMMAINS4_8MMA_AtomIJNS4_4SM904GMMA26MMA_64x32x32_S32S8S8_SS_TNEEEENS4_6LayoutINS5_IJSC_SC_SC_EEENS5_IJNSA_ILi0EEEST_ST_EEEEENS5_IJNS4_10UnderscoreESW_SW_EEEEENS4_13SM90_TMA_LOADENS4_14ComposedLayoutINS4_7SwizzleILi3ELi4ELi3EEENS4_18smem_ptr_flag_bitsILi8EEENSR_INS5_IJNSA_ILi8EEESI_EEENS5_IJSI_SC_EEEEEEEvNS4_8identityENS4_23SM90_TMA_LOAD_MULTICASTES19_vS1A_EENS_8epilogue10collective6detail29Sm90TmaWarpSpecializedAdapterINS1E_15DefaultEpilogueIaSK_SK_NS1D_6thread17LinearCombinationIaLi1EiiLNS1I_9ScaleType4KindE0ELNS_15FloatRoundStyleE2EaEENS1_15EpilogueDefaultEEEEEvvEEEEvNT_6ParamsE --------------------------
	.section	.nv.info._ZN7cutlass13device_kernelINS_4gemm6kernel13GemmUniversalIN4cute5tupleIJiiiiEEENS1_10collective13CollectiveMmaINS1_34MainloopSm90TmaGmmaWarpSpecializedILi8ENS5_IJNS4_1CILi2EEENSA_ILi1EEESC_EEENS1_32KernelTmaWarpSpecializedPingpongEEENS5_IJNSA_ILi64EEENSA_ILi160EEENSA_ILi128EEEEEEaNS5_IJlSC_lEEEaSK_NS4_8TiledMMAINS4_8MMA_AtomIJNS4_4SM904GMMA26MMA_64x32x32_S32S8S8_SS_TNEEEENS4_6LayoutINS5_IJSC_SC_SC_EEENS5_IJNSA_ILi0EEEST_ST_EEEEENS5_IJNS4_10UnderscoreESW_SW_EEEEENS4_13SM90_TMA_LOADENS4_14ComposedLayoutINS4_7SwizzleILi3ELi4ELi3EEENS4_18smem_ptr_flag_bitsILi8EEENSR_INS5_IJNSA_ILi8EEESI_EEENS5_IJSI_SC_EEEEEEEvNS4_8identityENS4_23SM90_TMA_LOAD_MULTICASTES19_vS1A_EENS_8epilogue10collective6detail29Sm90TmaWarpSpecializedAdapterINS1E_15DefaultEpilogueIaSK_SK_NS1D_6thread17LinearCombinationIaLi1EiiLNS1I_9ScaleType4KindE0ELNS_15FloatRoundStyleE2EaEENS1_15EpilogueDefaultEEEEEvvEEEEvNT_6ParamsE,"",@"SHT_CUDA_INFO"
	.sectionflags	@""
	.align	4


	//----- nvinfo : EIATTR_CUDA_API_VERSION
	.align		4
        /*0000*/ 	.byte	0x04, 0x37
        /*0002*/ 	.short	(.L_21 - .L_20)
.L_20:
        /*0004*/ 	.word	0x00000082


	//----- nvinfo : EIATTR_KPARAM_INFO
	.align		4
.L_21:
        /*0008*/ 	.byte	0x04, 0x17
        /*000a*/ 	.short	(.L_23 - .L_22)
.L_22:
        /*000c*/ 	.word	0x00000000
        /*0010*/ 	.short	0x0000
        /*0012*/ 	.short	0x0070
        /*0014*/ 	.byte	0x00, 0xf0, 0x01, 0x10


	//----- nvinfo : EIATTR_SPARSE_MMA_MASK
	.align		4
.L_23:
        /*0018*/ 	.byte	0x03, 0x50
        /*001a*/ 	.short	0x0000


	//----- nvinfo : EIATTR_MAXREG_COUNT
	.align		4
        /*001c*/ 	.byte	0x03, 0x1b
        /*001e*/ 	.short	0x00a8


	//----- nvinfo : EIATTR_NUM_BARRIERS
	.align		4
        /*0020*/ 	.byte	0x02, 0x4c
        /*0022*/ 	.byte	0x01
	.zero		1


	//----- nvinfo : EIATTR_EXTERNS
	.align		4
        /*0024*/ 	.byte	0x04, 0x0f
        /*0026*/ 	.short	(.L_25 - .L_24)


	//   ....[0]....
	.align		4
.L_24:
        /*0028*/ 	.word	index@(__assertfail)


	//----- nvinfo : EIATTR_MERCURY_ISA_VERSION
	.align		4
.L_25:
        /*002c*/ 	.byte	0x03, 0x5f
        /*002e*/ 	.short	0x0101


	//----- nvinfo : EIATTR_INT_WARP_WIDE_INSTR_OFFSETS
	.align		4
        /*0030*/ 	.byte	0x04, 0x31
        /*0032*/ 	.short	(.L_27 - .L_26)


	//   ....[0]....
.L_26:
        /*0034*/ 	.word	0x00000680


	//   ....[1]....
        /*0038*/ 	.word	0x000006c0


	//   ....[2]....
        /*003c*/ 	.word	0x00000750


	//   ....[3]....
        /*0040*/ 	.word	0x00000760


	//   ....[4]....
        /*0044*/ 	.word	0x00000780


	//   ....[5]....
        /*0048*/ 	.word	0x000007a0


	//   ....[6]....
        /*004c*/ 	.word	0x00000890


	//   ....[7]....
        /*0050*/ 	.word	0x000008b0


	//   ....[8]....
        /*0054*/ 	.word	0x00002e00


	//----- nvinfo : EIATTR_COOP_GROUP_MASK_REGIDS
	.align		4
.L_27:
        /*0058*/ 	.byte	0x04, 0x29
        /*005a*/ 	.short	(.L_29 - .L_28)


	//   ....[0]....
.L_28:
        /*005c*/ 	.word	0xffffffff


	//   ....[1]....
        /*0060*/ 	.word	0xffffffff


	//   ....[2]....
        /*0064*/ 	.word	0xffffffff


	//   ....[3]....
        /*0068*/ 	.word	0xffffffff


	//   ....[4]....
        /*006c*/ 	.word	0xffffffff


	//   ....[5]....
        /*0070*/ 	.word	0xffffffff


	//   ....[6]....
        /*0074*/ 	.word	0xffffffff


	//----- nvinfo : EIATTR_COOP_GROUP_INSTR_OFFSETS
	.align		4
.L_29:
        /*0078*/ 	.byte	0x04, 0x28
        /*007a*/ 	.short	(.L_31 - .L_30)


	//   ....[0]....
.L_30:
        /*007c*/ 	.word	0x00000060


	//   ....[1]....
        /*0080*/ 	.word	0x00000080


	//   ....[2]....
        /*0084*/ 	.word	0x00000180


	//   ....[3]....
        /*0088*/ 	.word	0x00000460


	//   ....[4]....
        /*008c*/ 	.word	0x000004b0


	//   ....[5]....
        /*0090*/ 	.word	0x000005a0


	//   ....[6]....
        /*0094*/ 	.word	0x00000a30


	//----- nvinfo : EIATTR_REG_RECONFIG
	.align		4
.L_31:
        /*0098*/ 	.byte	0x01, 0x54
	.zero		2


	//----- nvinfo : EIATTR_SYSCALL_OFFSETS
	.align		4
        /*009c*/ 	.byte	0x04, 0x46
        /*009e*/ 	.short	(.L_33 - .L_32)


	//   ....[0]....
.L_32:
        /*00a0*/ 	.word	0x00001980


	//----- nvinfo : EIATTR_MBARRIER_INSTR_OFFSETS
	.align		4
.L_33:
        /*00a4*/ 	.byte	0x04, 0x39
        /*00a6*/ 	.short	(.L_35 - .L_34)


	//   ....[0]....
.L_34:
        /*00a8*/ 	.word	0x00000320
        /*00ac*/ 	.word	0x000000ff
        /*00b0*/ 	.word	0x00000000
        /*00b4*/ 	.short	0x0100
        /*00b6*/ 	.byte	0x07
	.zero		1


	//   ....[1]....
        /*00b8*/ 	.word	0x00000330
        /*00bc*/ 	.word	0x000000ff
        /*00c0*/ 	.word	0x00000040
        /*00c4*/ 	.short	0x0100
        /*00c6*/ 	.byte	0x07
	.zero		1


	//   ....[2]....
        /*00c8*/ 	.word	0x00000340
        /*00cc*/ 	.word	0x000000ff
        /*00d0*/ 	.word	0x00000008
        /*00d4*/ 	.short	0x0100
        /*00d6*/ 	.byte	0x07
	.zero		1


	//   ....[3]....
        /*00d8*/ 	.word	0x00000350
        /*00dc*/ 	.word	0x000000ff
        /*00e0*/ 	.word	0x00000048
        /*00e4*/ 	.short	0x0100
        /*00e6*/ 	.byte	0x07
	.zero		1


	//   ....[4]....
        /*00e8*/ 	.word	0x00000360
        /*00ec*/ 	.word	0x000000ff
        /*00f0*/ 	.word	0x00000010
        /*00f4*/ 	.short	0x0100
        /*00f6*/ 	.byte	0x07
	.zero		1


	//   ....[5]....
        /*00f8*/ 	.word	0x00000370
        /*00fc*/ 	.word	0x000000ff
        /*0100*/ 	.word	0x00000050
        /*0104*/ 	.short	0x0100
        /*0106*/ 	.byte	0x07
	.zero		1


	//   ....[6]....
        /*0108*/ 	.word	0x00000380
        /*010c*/ 	.word	0x000000ff
        /*0110*/ 	.word	0x00000018
        /*0114*/ 	.short	0x0100
        /*0116*/ 	.byte	0x07
	.zero		1


	//   ....[7]....
        /*0118*/ 	.word	0x00000390
        /*011c*/ 	.word	0x000000ff
        /*0120*/ 	.word	0x00000058
        /*0124*/ 	.short	0x0100
        /*0126*/ 	.byte	0x07
	.zero		1


	//   ....[8]....
        /*0128*/ 	.word	0x000003a0
        /*012c*/ 	.word	0x000000ff
        /*0130*/ 	.word	0x00000020
        /*0134*/ 	.short	0x0100
        /*0136*/ 	.byte	0x07
	.zero		1


	//   ....[9]....
        /*0138*/ 	.word	0x000003b0
        /*013c*/ 	.word	0x000000ff
        /*0140*/ 	.word	0x00000060
        /*0144*/ 	.short	0x0100
        /*0146*/ 	.byte	0x07
	.zero		1


	//   ....[10]....
        /*0148*/ 	.word	0x000003c0
        /*014c*/ 	.word	0x000000ff
        /*0150*/ 	.word	0x00000028
        /*0154*/ 	.short	0x0100
        /*0156*/ 	.byte	0x07
	.zero		1


	//   ....[11]....
        /*0158*/ 	.word	0x000003d0
        /*015c*/ 	.word	0x000000ff
        /*0160*/ 	.word	0x00000068
        /*0164*/ 	.short	0x0100
        /*0166*/ 	.byte	0x07
	.zero		1


	//   ....[12]....
        /*0168*/ 	.word	0x000003e0
        /*016c*/ 	.word	0x000000ff
        /*0170*/ 	.word	0x00000030
        /*0174*/ 	.short	0x0100
        /*0176*/ 	.byte	0x07
	.zero		1


	//   ....[13]....
        /*0178*/ 	.word	0x000003f0
        /*017c*/ 	.word	0x000000ff
        /*0180*/ 	.word	0x00000070
        /*0184*/ 	.short	0x0100
        /*0186*/ 	.byte	0x07
	.zero		1


	//   ....[14]....
        /*0188*/ 	.word	0x00000400
        /*018c*/ 	.word	0x000000ff
        /*0190*/ 	.word	0x00000038
        /*0194*/ 	.short	0x0100
        /*0196*/ 	.byte	0x07
	.zero		1


	//   ....[15]....
        /*0198*/ 	.word	0x00000410
        /*019c*/ 	.word	0x000000ff
        /*01a0*/ 	.word	0x00000078
        /*01a4*/ 	.short	0x0100
        /*01a6*/ 	.byte	0x07
	.zero		1


	//   ....[16]....
        /*01a8*/ 	.word	0x000008f0
        /*01ac*/ 	.word	0x000000ff
        /*01b0*/ 	.word	0x000000b0
        /*01b4*/ 	.short	0x0100
        /*01b6*/ 	.byte	0x0c
	.zero		1


	//   ....[17]....
        /*01b8*/ 	.word	0x00000940
        /*01bc*/ 	.word	0x000000ff
        /*01c0*/ 	.word	0x000000b8
        /*01c4*/ 	.short	0x0100
        /*01c6*/ 	.byte	0x0c
	.zero		1


	//   ....[18]....
        /*01c8*/ 	.word	0x00000970
        /*01cc*/ 	.word	0x000000ff
        /*01d0*/ 	.word	0x00000090
        /*01d4*/ 	.short	0x0100
        /*01d6*/ 	.byte	0x0d
	.zero		1


	//   ....[19]....
        /*01d8*/ 	.word	0x000009c0
        /*01dc*/ 	.word	0x000000ff
        /*01e0*/ 	.word	0x00000098
        /*01e4*/ 	.short	0x0100
        /*01e6*/ 	.byte	0x0d
	.zero		1


	//   ....[20]....
        /*01e8*/ 	.word	0x000009d0
        /*01ec*/ 	.word	0x000000ff
        /*01f0*/ 	.word	0x000000a0
        /*01f4*/ 	.short	0x0100
        /*01f6*/ 	.byte	0x0d
	.zero		1


	//   ....[21]....
        /*01f8*/ 	.word	0x000009e0
        /*01fc*/ 	.word	0x000000ff
        /*0200*/ 	.word	0x000000a8
        /*0204*/ 	.short	0x0100
        /*0206*/ 	.byte	0x0d
	.zero		1


	//   ....[22]....
        /*0208*/ 	.word	0x00001860
        /*020c*/ 	.word	0x0000006d
        /*0210*/ 	.word	0x00000000
        /*0214*/ 	.short	0x010a
        /*0216*/ 	.byte	0x2b
	.zero		1


	//   ....[23]....
        /*0218*/ 	.word	0x00001a20
        /*021c*/ 	.word	0x00000003
        /*0220*/ 	.word	0x00000000
        /*0224*/ 	.short	0x010a
        /*0226*/ 	.byte	0x3f
	.zero		1


	//   ....[24]....
        /*0228*/ 	.word	0x00001a80
        /*022c*/ 	.word	0x00000003
        /*0230*/ 	.word	0x00000000
        /*0234*/ 	.short	0x010a
        /*0236*/ 	.byte	0x3f
	.zero		1


	//   ....[25]....
        /*0238*/ 	.word	0x000023e0
        /*023c*/ 	.word	0x000000ff
        /*0240*/ 	.word	0x00000000
        /*0244*/ 	.short	0x010a
        /*0246*/ 	.byte	0x07
	.zero		1


	//   ....[26]....
        /*0248*/ 	.word	0x00002420
        /*024c*/ 	.word	0x000000ff
        /*0250*/ 	.word	0x00000000
        /*0254*/ 	.short	0x010a
        /*0256*/ 	.byte	0x07
	.zero		1


	//   ....[27]....
        /*0258*/ 	.word	0x00002c90
        /*025c*/ 	.word	0x00000005
        /*0260*/ 	.word	0x00000000
        /*0264*/ 	.short	0x0101
        /*0266*/ 	.byte	0x3f
	.zero		1


	//   ....[28]....
        /*0268*/ 	.word	0x00002d90
        /*026c*/ 	.word	0x0000006e
        /*0270*/ 	.word	0x00000000
        /*0274*/ 	.short	0x0101
        /*0276*/ 	.byte	0x2c
	.zero		1


	//   ....[29]....
        /*0278*/ 	.word	0x00002e80
        /*027c*/ 	.word	0x00000003
        /*0280*/ 	.word	0x00000000
        /*0284*/ 	.short	0x0101
        /*0286*/ 	.byte	0x3f
	.zero		1


	//   ....[30]....
        /*0288*/ 	.word	0x00002f40
        /*028c*/ 	.word	0x0000006d
        /*0290*/ 	.word	0x00000010
        /*0294*/ 	.short	0x010a
        /*0296*/ 	.byte	0x2b
	.zero		1


	//   ....[31]....
        /*0298*/ 	.word	0x00007460
        /*029c*/ 	.word	0x00000070
        /*02a0*/ 	.word	0x00000000
        /*02a4*/ 	.short	0x0101
        /*02a6*/ 	.byte	0x2c
	.zero		1


	//   ....[32]....
        /*02a8*/ 	.word	0x00007e90
        /*02ac*/ 	.word	0x0000000c
        /*02b0*/ 	.word	0x00000040
        /*02b4*/ 	.short	0x010a
        /*02b6*/ 	.byte	0x3f
	.zero		1


	//   ....[33]....
        /*02b8*/ 	.word	0x00008250
        /*02bc*/ 	.word	0x00000003
        /*02c0*/ 	.word	0x000000b8
        /*02c4*/ 	.short	0x0101
        /*02c6*/ 	.byte	0x3f
	.zero		1


	//   ....[34]....
        /*02c8*/ 	.word	0x000089e0
        /*02cc*/ 	.word	0x00000007
        /*02d0*/ 	.word	0x00000000
        /*02d4*/ 	.short	0x010a
        /*02d6*/ 	.byte	0x3f
	.zero		1


	//   ....[35]....
        /*02d8*/ 	.word	0x00008a60
        /*02dc*/ 	.word	0x00000009
        /*02e0*/ 	.word	0x00000000
        /*02e4*/ 	.short	0x010a
        /*02e6*/ 	.byte	0x3f
	.zero		1


	//   ....[36]....
        /*02e8*/ 	.word	0x00008af0
        /*02ec*/ 	.word	0x00000006
        /*02f0*/ 	.word	0x00000000
        /*02f4*/ 	.short	0x010a
        /*02f6*/ 	.byte	0x3f
	.zero		1


	//   ....[37]....
        /*02f8*/ 	.word	0x00008b80
        /*02fc*/ 	.word	0x00000009
        /*0300*/ 	.word	0x00000000
        /*0304*/ 	.short	0x010a
        /*0306*/ 	.byte	0x3f
	.zero		1


	//   ....[38]....
        /*0308*/ 	.word	0x00008c10
        /*030c*/ 	.word	0x00000006
        /*0310*/ 	.word	0x00000000
        /*0314*/ 	.short	0x010a
        /*0316*/ 	.byte	0x3f
	.zero		1


	//   ....[39]....
        /*0318*/ 	.word	0x00008ca0
        /*031c*/ 	.word	0x00000009
        /*0320*/ 	.word	0x00000000
        /*0324*/ 	.short	0x010a
        /*0326*/ 	.byte	0x3f
	.zero		1


	//   ....[40]....
        /*0328*/ 	.word	0x00008d30
        /*032c*/ 	.word	0x00000006
        /*0330*/ 	.word	0x00000000
        /*0334*/ 	.short	0x010a
        /*0336*/ 	.byte	0x3f
	.zero		1


	//   ....[41]....
        /*0338*/ 	.word	0x00008dc0
        /*033c*/ 	.word	0x00000003
        /*0340*/ 	.word	0x00000000
        /*0344*/ 	.short	0x010a
        /*0346*/ 	.byte	0x3f
	.zero		1


	//   ....[42]....
        /*0348*/ 	.word	0x00008e20
        /*034c*/ 	.word	0x0000006f
        /*0350*/ 	.word	0x00000000
        /*0354*/ 	.short	0x010a
        /*0356*/ 	.byte	0x3f
	.zero		1


	//   ....[43]....
        /*0358*/ 	.word	0x00008e70
        /*035c*/ 	.word	0x00000003
        /*0360*/ 	.word	0x00000000
        /*0364*/ 	.short	0x010a
        /*0366*/ 	.byte	0x3f
	.zero		1


	//   ....[44]....
        /*0368*/ 	.word	0x00008ed0
        /*036c*/ 	.word	0x00000005
        /*0370*/ 	.word	0x00000000
        /*0374*/ 	.short	0x010a
        /*0376*/ 	.byte	0x3f
	.zero		1


	//   ....[45]....
        /*0378*/ 	.word	0x00008f20
        /*037c*/ 	.word	0x0000006f
        /*0380*/ 	.word	0x00000010
        /*0384*/ 	.short	0x010a
        /*0386*/ 	.byte	0x3f
	.zero		1


	//   ....[46]....
        /*0388*/ 	.word	0x00008ff0
        /*038c*/ 	.word	0x0000000c
        /*0390*/ 	.word	0x00000040
        /*0394*/ 	.short	0x010a
        /*0396*/ 	.byte	0x3f
	.zero		1


	//   ....[47]....
        /*0398*/ 	.word	0x000090c0
        /*039c*/ 	.word	0x00000007
        /*03a0*/ 	.word	0x00000000
        /*03a4*/ 	.short	0x010a
        /*03a6*/ 	.byte	0x3f
	.zero		1


	//   ....[48]....
        /*03a8*/ 	.word	0x00009110
        /*03ac*/ 	.word	0x00000009
        /*03b0*/ 	.word	0x00000000
        /*03b4*/ 	.short	0x010a
        /*03b6*/ 	.byte	0x3f
	.zero		1


	//   ....[49]....
        /*03b8*/ 	.word	0x00009160
        /*03bc*/ 	.word	0x00000006
        /*03c0*/ 	.word	0x00000000
        /*03c4*/ 	.short	0x010a
        /*03c6*/ 	.byte	0x3f
	.zero		1


	//   ....[50]....
        /*03c8*/ 	.word	0x000091b0
        /*03cc*/ 	.word	0x00000009
        /*03d0*/ 	.word	0x00000000
        /*03d4*/ 	.short	0x010a
        /*03d6*/ 	.byte	0x3f
	.zero		1


	//   ....[51]....
        /*03d8*/ 	.word	0x00009200
        /*03dc*/ 	.word	0x00000006
        /*03e0*/ 	.word	0x00000000
        /*03e4*/ 	.short	0x010a
        /*03e6*/ 	.byte	0x3f
	.zero		1


	//   ....[52]....
        /*03e8*/ 	.word	0x00009250
        /*03ec*/ 	.word	0x00000009
        /*03f0*/ 	.word	0x00000000
        /*03f4*/ 	.short	0x010a
        /*03f6*/ 	.byte	0x3f
	.zero		1


	//   ....[53]....
        /*03f8*/ 	.word	0x000092a0
        /*03fc*/ 	.word	0x00000006
        /*0400*/ 	.word	0x00000000
        /*0404*/ 	.short	0x010a
        /*0406*/ 	.byte	0x3f
	.zero		1


	//----- nvinfo : EIATTR_NUM_MBARRIERS
	.align		4
.L_35:
        /*0408*/ 	.byte	0x03, 0x38
        /*040a*/ 	.short	0x0016


	//----- nvinfo : EIATTR_EXIT_INSTR_OFFSETS
	.align		4
        /*040c*/ 	.byte	0x04, 0x1c
        /*040e*/ 	.short	(.L_37 - .L_36)


	//   ....[0]....
.L_36:
        /*0410*/ 	.word	0x00001540


	//   ....[1]....
        /*0414*/ 	.word	0x000015a0


	//   ....[2]....
        /*0418*/ 	.word	0x00007b70


	//   ....[3]....
        /*041c*/ 	.word	0x00007ba0


	//   ....[4]....
        /*0420*/ 	.word	0x00008e10


	//----- nvinfo : EIATTR_MAX_THREADS
	.align		4
.L_37:
        /*0424*/ 	.byte	0x04, 0x05
        /*0426*/ 	.short	(.L_39 - .L_38)
.L_38:
        /*0428*/ 	.word	0x00000180
        /*042c*/ 	.word	0x00000001
        /*0430*/ 	.word	0x00000001


	//----- nvinfo : EIATTR_CRS_STACK_SIZE
	.align		4
.L_39:
        /*0434*/ 	.byte	0x04, 0x1e
        /*0436*/ 	.short	(.L_41 - .L_40)
.L_40:
        /*0438*/ 	.word	0x00000000


	//----- nvinfo : EIATTR_CBANK_PARAM_SIZE
	.align		4
.L_41:
        /*043c*/ 	.byte	0x03, 0x19
        /*043e*/ 	.short	0x0470


	//----- nvinfo : EIATTR_PARAM_CBANK
	.align		4
        /*0440*/ 	.byte	0x04, 0x0a
        /*0442*/ 	.short	(.L_43 - .L_42)
	.align		4
.L_42:
        /*0444*/ 	.word	index@(.nv.constant0._ZN7cutlass13device_kernelINS_4gemm6kernel13GemmUniversalIN4cute5tupleIJiiiiEEENS1_10collective13CollectiveMmaINS1_34MainloopSm90TmaGmmaWarpSpecializedILi8ENS5_IJNS4_1CILi2EEENSA_ILi1EEESC_EEENS1_32KernelTmaWarpSpecializedPingpongEEENS5_IJNSA_ILi64EEENSA_ILi160EEENSA_ILi128EEEEEEaNS5_IJlSC_lEEEaSK_NS4_8TiledMMAINS4_8MMA_AtomIJNS4_4SM904GMMA26MMA_64x32x32_S32S8S8_SS_TNEEEENS4_6LayoutINS5_IJSC_SC_SC_EEENS5_IJNSA_ILi0EEEST_ST_EEEEENS5_IJNS4_10UnderscoreESW_SW_EEEEENS4_13SM90_TMA_LOADENS4_14ComposedLayoutINS4_7SwizzleILi3ELi4ELi3EEENS4_18smem_ptr_flag_bitsILi8EEENSR_INS5_IJNSA_ILi8EEESI_EEENS5_IJSI_SC_EEEEEEEvNS4_8identityENS4_23SM90_TMA_LOAD_MULTICASTES19_vS1A_EENS_8epilogue10collective6detail29Sm90TmaWarpSpecializedAdapterINS1E_15DefaultEpilogueIaSK_SK_NS1D_6thread17LinearCombinationIaLi1EiiLNS1I_9ScaleType4KindE0ELNS_15FloatRoundStyleE2EaEENS1_15EpilogueDefaultEEEEEvvEEEEvNT_6ParamsE)
        /*0448*/ 	.short	0x0210
        /*044a*/ 	.short	0x0470


	//----- nvinfo : EIATTR_SW_WAR
	.align		4
.L_43:
        /*044c*/ 	.byte	0x04, 0x36
        /*044e*/ 	.short	(.L_45 - .L_44)
.L_44:
        /*0450*/ 	.word	0x00000008
.L_45:


//--------------------- .nv.callgraph             --------------------------
	.section	.nv.callgraph,"",@"SHT_CUDA_CALLGRAPH"
	.align	4
	.sectionentsize	8
	.align		4
        /*0000*/ 	.word	0x00000000
	.align		4
        /*0004*/ 	.word	0xffffffff
	.align		4
        /*0008*/ 	.word	index@(_ZN7cutlass13device_kernelINS_4gemm6kernel13GemmUniversalIN4cute5tupleIJiiiiEEENS1_10collective13CollectiveMmaINS1_34MainloopSm90TmaGmmaWarpSpecializedILi8ENS5_IJNS4_1CILi2EEENSA_ILi1EEESC_EEENS1_32KernelTmaWarpSpecializedPingpongEEENS5_IJNSA_ILi64EEENSA_ILi160EEENSA_ILi128EEEEEEaNS5_IJlSC_lEEEaSK_NS4_8TiledMMAINS4_8MMA_AtomIJNS4_4SM904GMMA26MMA_64x32x32_S32S8S8_SS_TNEEEENS4_6LayoutINS5_IJSC_SC_SC_EEENS5_IJNSA_ILi0EEEST_ST_EEEEENS5_IJNS4_10UnderscoreESW_SW_EEEEENS4_13SM90_TMA_LOADENS4_14ComposedLayoutINS4_7SwizzleILi3ELi4ELi3EEENS4_18smem_ptr_flag_bitsILi8EEENSR_INS5_IJNSA_ILi8EEESI_EEENS5_IJSI_SC_EEEEEEEvNS4_8identityENS4_23SM90_TMA_LOAD_MULTICASTES19_vS1A_EENS_8epilogue10collective6detail29Sm90TmaWarpSpecializedAdapterINS1E_15DefaultEpilogueIaSK_SK_NS1D_6thread17LinearCombinationIaLi1EiiLNS1I_9ScaleType4KindE0ELNS_15FloatRoundStyleE2EaEENS1_15EpilogueDefaultEEEEEvvEEEEvNT_6ParamsE)
	.align		4
        /*000c*/ 	.word	index@(__assertfail)
	.align		4
        /*0010*/ 	.word	0x00000000
	.align		4
        /*0014*/ 	.word	0xfffffffe
	.align		4
        /*0018*/ 	.word	0x00000000
	.align		4
        /*001c*/ 	.word	0xfffffffd
	.align		4
        /*0020*/ 	.word	0x00000000
	.align		4
        /*0024*/ 	.word	0xfffffffc


//--------------------- .nv.constant4             --------------------------
	.section	.nv.constant4,"a",@progbits
	.align	8
	.align		8
.nv.constant4:
        /*0000*/ 	.dword	__assertfail
	.align		8
        /*0008*/ 	.dword	__unnamed_1
	.align		8
        /*0010*/ 	.dword	_ZN40_INTERNAL_e11a8c9c_4_k_cu_418cc615_138514cuda3std3__45__cpo5beginE
	.align		8
        /*0018*/ 	.dword	_ZN40_INTERNAL_e11a8c9c_4_k_cu_418cc615_138514cuda3std3__45__cpo3endE
	.align		8
        /*0020*/ 	.dword	_ZN40_INTERNAL_e11a8c9c_4_k_cu_418cc615_138514cuda3std3__45__cpo6cbeginE
	.align		8
        /*0028*/ 	.dword	_ZN40_INTERNAL_e11a8c9c_4_k_cu_418cc615_138514cuda3std3__45__cpo4cendE
	.align		8
        /*0030*/ 	.dword	_ZN40_INTERNAL_e11a8c9c_4_k_cu_418cc615_138514cuda3std3__442_GLOBAL__N__e11a8c9c_4_k_cu_418cc615_138516ignoreE
	.align		8
        /*0038*/ 	.dword	_ZN40_INTERNAL_e11a8c9c_4_k_cu_418cc615_138514cuda3std3__419piecewise_constructE
	.align		8
        /*0040*/ 	.dword	_ZN40_INTERNAL_e11a8c9c_4_k_cu_418cc615_138514cuda3std3__48in_placeE
	.align		8
        /*0048*/ 	.dword	_ZN40_INTERNAL_e11a8c9c_4_k_cu_418cc615_138514cuda3std6ranges3__45__cpo4swapE
	.align		8
        /*0050*/ 	.dword	_ZN40_INTERNAL_e11a8c9c_4_k_cu_418cc615_138514cuda3std6ranges3__45__cpo9iter_moveE
	.align		8
        /*0058*/ 	.dword	_ZN40_INTERNAL_e11a8c9c_4_k_cu_418cc615_138514cute7productE
	.align		8
        /*0060*/ 	.dword	_ZN40_INTERNAL_e11a8c9c_4_k_cu_418cc615_138514cute1_E
	.align		8
        /*0068*/ 	.dword	$str$22
	.align		8
        /*0070*/ 	.dword	$str$23


//--------------------- .text._ZN7cutlass13device_kernelINS_4gemm6kernel13GemmUniversalIN4cute5tupleIJiiiiEEENS1_10collective13CollectiveMmaINS1_34MainloopSm90TmaGmmaWarpSpecializedILi8ENS5_IJNS4_1CILi2EEENSA_ILi1EEESC_EEENS1_32KernelTmaWarpSpecializedPingpongEEENS5_IJNSA_ILi64EEENSA_ILi160EEENSA_ILi128EEEEEEaNS5_IJlSC_lEEEaSK_NS4_8TiledMMAINS4_8MMA_AtomIJNS4_4SM904GMMA26MMA_64x32x32_S32S8S8_SS_TNEEEENS4_6LayoutINS5_IJSC_SC_SC_EEENS5_IJNSA_ILi0EEEST_ST_EEEEENS5_IJNS4_10UnderscoreESW_SW_EEEEENS4_13SM90_TMA_LOADENS4_14ComposedLayoutINS4_7SwizzleILi3ELi4ELi3EEENS4_18smem_ptr_flag_bitsILi8EEENSR_INS5_IJNSA_ILi8EEESI_EEENS5_IJSI_SC_EEEEEEEvNS4_8identityENS4_23SM90_TMA_LOAD_MULTICASTES19_vS1A_EENS_8epilogue10collective6detail29Sm90TmaWarpSpecializedAdapterINS1E_15DefaultEpilogueIaSK_SK_NS1D_6thread17LinearCombinationIaLi1EiiLNS1I_9ScaleType4KindE0ELNS_15FloatRoundStyleE2EaEENS1_15EpilogueDefaultEEEEEvvEEEEvNT_6ParamsE --------------------------
	.section	.text._ZN7cutlass13device_kernelINS_4gemm6kernel13GemmUniversalIN4cute5tupleIJiiiiEEENS1_10collective13CollectiveMmaINS1_34MainloopSm90TmaGmmaWarpSpecializedILi8ENS5_IJNS4_1CILi2EEENSA_ILi1EEESC_EEENS1_32KernelTmaWarpSpecializedPingpongEEENS5_IJNSA_ILi64EEENSA_ILi160EEENSA_ILi128EEEEEEaNS5_IJlSC_lEEEaSK_NS4_8TiledMMAINS4_8MMA_AtomIJNS4_4SM904GMMA26MMA_64x32x32_S32S8S8_SS_TNEEEENS4_6LayoutINS5_IJSC_SC_SC_EEENS5_IJNSA_ILi0EEEST_ST_EEEEENS5_IJNS4_10UnderscoreESW_SW_EEEEENS4_13SM90_TMA_LOADENS4_14ComposedLayoutINS4_7SwizzleILi3ELi4ELi3EEENS4_18smem_ptr_flag_bitsILi8EEENSR_INS5_IJNSA_ILi8EEESI_EEENS5_IJSI_SC_EEEEEEEvNS4_8identityENS4_23SM90_TMA_LOAD_MULTICASTES19_vS1A_EENS_8epilogue10collective6detail29Sm90TmaWarpSpecializedAdapterINS1E_15DefaultEpilogueIaSK_SK_NS1D_6thread17LinearCombinationIaLi1EiiLNS1I_9ScaleType4KindE0ELNS_15FloatRoundStyleE2EaEENS1_15EpilogueDefaultEEEEEvvEEEEvNT_6ParamsE,"ax",@progbits
	.align	128
.text._ZN7cutlass13device_kernelINS_4gemm6kernel13GemmUniversalIN4cute5tupleIJiiiiEEENS1_10collective13CollectiveMmaINS1_34MainloopSm90TmaGmmaWarpSpecializedILi8ENS5_IJNS4_1CILi2EEENSA_ILi1EEESC_EEENS1_32KernelTmaWarpSpecializedPingpongEEENS5_IJNSA_ILi64EEENSA_ILi160EEENSA_ILi128EEEEEEaNS5_IJlSC_lEEEaSK_NS4_8TiledMMAINS4_8MMA_AtomIJNS4_4SM904GMMA26MMA_64x32x32_S32S8S8_SS_TNEEEENS4_6LayoutINS5_IJSC_SC_SC_EEENS5_IJNSA_ILi0EEEST_ST_EEEEENS5_IJNS4_10UnderscoreESW_SW_EEEEENS4_13SM90_TMA_LOADENS4_14ComposedLayoutINS4_7SwizzleILi3ELi4ELi3EEENS4_18smem_ptr_flag_bitsILi8EEENSR_INS5_IJNSA_ILi8EEESI_EEENS5_IJSI_SC_EEEEEEEvNS4_8identityENS4_23SM90_TMA_LOAD_MULTICASTES19_vS1A_EENS_8epilogue10collective6detail29Sm90TmaWarpSpecializedAdapterINS1E_15DefaultEpilogueIaSK_SK_NS1D_6thread17LinearCombinationIaLi1EiiLNS1I_9ScaleType4KindE0ELNS_15FloatRoundStyleE2EaEENS1_15EpilogueDefaultEEEEEvvEEEEvNT_6ParamsE:
        .type           _ZN7cutlass13device_kernelINS_4gemm6kernel13GemmUniversalIN4cute5tupleIJiiiiEEENS1_10collective13CollectiveMmaINS1_34MainloopSm90TmaGmmaWarpSpecializedILi8ENS5_IJNS4_1CILi2EEENSA_ILi1EEESC_EEENS1_32KernelTmaWarpSpecializedPingpongEEENS5_IJNSA_ILi64EEENSA_ILi160EEENSA_ILi128EEEEEEaNS5_IJlSC_lEEEaSK_NS4_8TiledMMAINS4_8MMA_AtomIJNS4_4SM904GMMA26MMA_64x32x32_S32S8S8_SS_TNEEEENS4_6LayoutINS5_IJSC_SC_SC_EEENS5_IJNSA_ILi0EEEST_ST_EEEEENS5_IJNS4_10UnderscoreESW_SW_EEEEENS4_13SM90_TMA_LOADENS4_14ComposedLayoutINS4_7SwizzleILi3ELi4ELi3EEENS4_18smem_ptr_flag_bitsILi8EEENSR_INS5_IJNSA_ILi8EEESI_EEENS5_IJSI_SC_EEEEEEEvNS4_8identityENS4_23SM90_TMA_LOAD_MULTICASTES19_vS1A_EENS_8epilogue10collective6detail29Sm90TmaWarpSpecializedAdapterINS1E_15DefaultEpilogueIaSK_SK_NS1D_6thread17LinearCombinationIaLi1EiiLNS1I_9ScaleType4KindE0ELNS_15FloatRoundStyleE2EaEENS1_15EpilogueDefaultEEEEEvvEEEEvNT_6ParamsE,@function
        .size           _ZN7cutlass13device_kernelINS_4gemm6kernel13GemmUniversalIN4cute5tupleIJiiiiEEENS1_10collective13CollectiveMmaINS1_34MainloopSm90TmaGmmaWarpSpecializedILi8ENS5_IJNS4_1CILi2EEENSA_ILi1EEESC_EEENS1_32KernelTmaWarpSpecializedPingpongEEENS5_IJNSA_ILi64EEENSA_ILi160EEENSA_ILi128EEEEEEaNS5_IJlSC_lEEEaSK_NS4_8TiledMMAINS4_8MMA_AtomIJNS4_4SM904GMMA26MMA_64x32x32_S32S8S8_SS_TNEEEENS4_6LayoutINS5_IJSC_SC_SC_EEENS5_IJNSA_ILi0EEEST_ST_EEEEENS5_IJNS4_10UnderscoreESW_SW_EEEEENS4_13SM90_TMA_LOADENS4_14ComposedLayoutINS4_7SwizzleILi3ELi4ELi3EEENS4_18smem_ptr_flag_bitsILi8EEENSR_INS5_IJNSA_ILi8EEESI_EEENS5_IJSI_SC_EEEEEEEvNS4_8identityENS4_23SM90_TMA_LOAD_MULTICASTES19_vS1A_EENS_8epilogue10collective6detail29Sm90TmaWarpSpecializedAdapterINS1E_15DefaultEpilogueIaSK_SK_NS1D_6thread17LinearCombinationIaLi1EiiLNS1I_9ScaleType4KindE0ELNS_15FloatRoundStyleE2EaEENS1_15EpilogueDefaultEEEEEvvEEEEvNT_6ParamsE,(.L_x_245 - _ZN7cutlass13device_kernelINS_4gemm6kernel13GemmUniversalIN4cute5tupleIJiiiiEEENS1_10collective13CollectiveMmaINS1_34MainloopSm90TmaGmmaWarpSpecializedILi8ENS5_IJNS4_1CILi2EEENSA_ILi1EEESC_EEENS1_32KernelTmaWarpSpecializedPingpongEEENS5_IJNSA_ILi64EEENSA_ILi160EEENSA_ILi128EEEEEEaNS5_IJlSC_lEEEaSK_NS4_8TiledMMAINS4_8MMA_AtomIJNS4_4SM904GMMA26MMA_64x32x32_S32S8S8_SS_TNEEEENS4_6LayoutINS5_IJSC_SC_SC_EEENS5_IJNSA_ILi0EEEST_ST_EEEEENS5_IJNS4_10UnderscoreESW_SW_EEEEENS4_13SM90_TMA_LOADENS4_14ComposedLayoutINS4_7SwizzleILi3ELi4ELi3EEENS4_18smem_ptr_flag_bitsILi8EEENSR_INS5_IJNSA_ILi8EEESI_EEENS5_IJSI_SC_EEEEEEEvNS4_8identityENS4_23SM90_TMA_LOAD_MULTICASTES19_vS1A_EENS_8epilogue10collective6detail29Sm90TmaWarpSpecializedAdapterINS1E_15DefaultEpilogueIaSK_SK_NS1D_6thread17LinearCombinationIaLi1EiiLNS1I_9ScaleType4KindE0ELNS_15FloatRoundStyleE2EaEENS1_15EpilogueDefaultEEEEEvvEEEEvNT_6ParamsE)
        .other          _ZN7cutlass13device_kernelINS_4gemm6kernel13GemmUniversalIN4cute5tupleIJiiiiEEENS1_10collective13CollectiveMmaINS1_34MainloopSm90TmaGmmaWarpSpecializedILi8ENS5_IJNS4_1CILi2EEENSA_ILi1EEESC_EEENS1_32KernelTmaWarpSpecializedPingpongEEENS5_IJNSA_ILi64EEENSA_ILi160EEENSA_ILi128EEEEEEaNS5_IJlSC_lEEEaSK_NS4_8TiledMMAINS4_8MMA_AtomIJNS4_4SM904GMMA26MMA_64x32x32_S32S8S8_SS_TNEEEENS4_6LayoutINS5_IJSC_SC_SC_EEENS5_IJNSA_ILi0EEEST_ST_EEEEENS5_IJNS4_10UnderscoreESW_SW_EEEEENS4_13SM90_TMA_LOADENS4_14ComposedLayoutINS4_7SwizzleILi3ELi4ELi3EEENS4_18smem_ptr_flag_bitsILi8EEENSR_INS5_IJNSA_ILi8EEESI_EEENS5_IJSI_SC_EEEEEEEvNS4_8identityENS4_23SM90_TMA_LOAD_MULTICASTES19_vS1A_EENS_8epilogue10collective6detail29Sm90TmaWarpSpecializedAdapterINS1E_15DefaultEpilogueIaSK_SK_NS1D_6thread17LinearCombinationIaLi1EiiLNS1I_9ScaleType4KindE0ELNS_15FloatRoundStyleE2EaEENS1_15EpilogueDefaultEEEEEvvEEEEvNT_6ParamsE,@"STO_CUDA_ENTRY STV_DEFAULT"
_ZN7cutlass13device_kernelINS_4gemm6kernel13GemmUniversalIN4cute5tupleIJiiiiEEENS1_10collective13CollectiveMmaINS1_34MainloopSm90TmaGmmaWarpSpecializedILi8ENS5_IJNS4_1CILi2EEENSA_ILi1EEESC_EEENS1_32KernelTmaWarpSpecializedPingpongEEENS5_IJNSA_ILi64EEENSA_ILi160EEENSA_ILi128EEEEEEaNS5_IJlSC_lEEEaSK_NS4_8TiledMMAINS4_8MMA_AtomIJNS4_4SM904GMMA26MMA_64x32x32_S32S8S8_SS_TNEEEENS4_6LayoutINS5_IJSC_SC_SC_EEENS5_IJNSA_ILi0EEEST_ST_EEEEENS5_IJNS4_10UnderscoreESW_SW_EEEEENS4_13SM90_TMA_LOADENS4_14ComposedLayoutINS4_7SwizzleILi3ELi4ELi3EEENS4_18smem_ptr_flag_bitsILi8EEENSR_INS5_IJNSA_ILi8EEESI_EEENS5_IJSI_SC_EEEEEEEvNS4_8identityENS4_23SM90_TMA_LOAD_MULTICASTES19_vS1A_EENS_8epilogue10collective6detail29Sm90TmaWarpSpecializedAdapterINS1E_15DefaultEpilogueIaSK_SK_NS1D_6thread17LinearCombinationIaLi1EiiLNS1I_9ScaleType4KindE0ELNS_15FloatRoundStyleE2EaEENS1_15EpilogueDefaultEEEEEvvEEEEvNT_6ParamsE:
[----:B------:R-:W0:Y:S01]  /*0000*/  LDC R1, c[0x0][0x28] ;  /* 0x00000a00ff017b82 */ /* 0x000e220000000800 */
[----:B------:R-:W1:Y:S01]  /*0010*/  S2R R3, SR_TID.X ;  /* 0x0000000000037919 */ /* 0x000e620000002100 */
[----:B------:R-:W-:Y:S01]  /*0020*/  ELECT P0, URZ, PT ;  /* 0x00000000003f782f */ /* 0x000fe20003800000 */
[----:B------:R-:W-:Y:S01]  /*0030*/  BSSY B0, `(.L_x_0) ;  /* 0x0000014000007945 */ /* 0x000fe20003800000 */
[--C-:B-1----:R-:W-:Y:S02]  /*0040*/  SHF.R.U32.HI R0, RZ, 0x5, R3.reuse ;  /* 0x00000005ff007819 */ /* 0x102fe40000011603 */
[----:B------:R-:W-:-:S03]  /*0050*/  SHF.R.U32.HI R5, RZ, 0x7, R3 ;  /* 0x00000007ff057819 */ /* 0x000fc60000011603 */
[----:B------:R-:W1:Y:S02]  /*0060*/  SHFL.IDX PT, R2, R0, RZ, 0x1f ;  /* 0x00001fff00027589 */ /* 0x000e6400000e0000 */
[----:B-1----:R-:W-:Y:S02]  /*0070*/  R2UR UR6, R2 ;  /* 0x00000000020672ca */ /* 0x002fe400000e0000 */
[----:B------:R1:W2:Y:S11]  /*0080*/  SHFL.IDX PT, R2, R5, RZ, 0x1f ;  /* 0x00001fff05027589 */ /* 0x0002b600000e0000 */
[----:B------:R-:W-:-:S02]  /*0090*/  USHF.R.S32.HI UR4, URZ, 0x1f, UR6 ;  /* 0x0000001f3f047899 */ /* 0x000fc40008011406 */
[----:B------:R-:W-:Y:S02]  /*00a0*/  ISETP.NE.OR P0, PT, RZ, UR6, !P0 ;  /* 0x00000006ff007c0c */ /* 0x000fe4000c705670 */
[----:B------:R-:W-:-:S04]  /*00b0*/  ULEA.HI UR4, UR4, UR6, URZ, 0x2 ;  /* 0x0000000604047291 */ /* 0x000fc8000f8f103f */
[----:B------:R-:W-:-:S04]  /*00c0*/  ULOP3.LUT UR4, UR4, 0xfffffffc, URZ, 0xc0, !UPT ;  /* 0xfffffffc04047892 */ /* 0x000fc8000f8ec03f */
[----:B------:R-:W-:-:S03]  /*00d0*/  UIADD3 UR6, UR6, -UR4, URZ ;  /* 0x8000000406067290 */ /* 0x000fc6000fffe03f */
[----:B012---:R-:W-:Y:S09]  /*00e0*/  @P0 BRA `(.L_x_1) ;  /* 0x0000000000200947 */ /* 0x007ff20003800000 */
[----:B------:R-:W-:Y:S02]  /*00f0*/  ULDC.64 UR4, c[0x0][0x198] ;  /* 0x0000660000047ab9 */ /* 0x000fe40000000a00 */
[----:B------:R-:W-:Y:S02]  /*0100*/  UIADD3 UR8, UP0, UR4, 0xf0, URZ ;  /* 0x000000f004087890 */ /* 0x000fe4000ff1e03f */
[----:B------:R-:W-:Y:S02]  /*0110*/  UIADD3 UR4, UP1, UR4, 0x1f0, URZ ;  /* 0x000001f004047890 */ /* 0x000fe4000ff3e03f */
[----:B------:R-:W-:Y:S02]  /*0120*/  UIADD3.X UR9, URZ, UR5, URZ, UP0, !UPT ;  /* 0x000000053f097290 */ /* 0x000fe400087fe43f */
[----:B------:R-:W-:-:S07]  /*0130*/  UIADD3.X UR5, URZ, UR5, URZ, UP1, !UPT ;  /* 0x000000053f057290 */ /* 0x000fce0008ffe43f */
[----:B------:R0:W-:Y:S02]  /*0140*/  UTMACCTL.PF [UR8] ;  /* 0x00000000080079b9 */ /* 0x0001e40008040000 */
[----:B------:R0:W-:Y:S02]  /*0150*/  UTMACCTL.PF [UR4] ;  /* 0x00000000040079b9 */ /* 0x0001e40008040000 */
[----:B0-----:R-:W-:Y:S01]  /*0160*/  NOP ;  /* 0x0000000000007918 */ /* 0x001fe20000000000 */
.L_x_1:
[----:B------:R-:W-:Y:S05]  /*0170*/  BSYNC B0 ;  /* 0x0000000000007941 */ /* 0x000fea0003800000 */
.L_x_0:
[----:B------:R-:W0:Y:S01]  /*0180*/  SHFL.IDX PT, R6, R0, RZ, 0x1f ;  /* 0x00001fff00067589 */ /* 0x000e2200000e0000 */
[----:B------:R-:W-:Y:S01]  /*0190*/  R2UR UR19, R2 ;  /* 0x00000000021372ca */ /* 0x000fe200000e0000 */
[----:B------:R-:W-:-:S04]  /*01a0*/  UISETP.NE.AND UP0, UPT, UR6, 0x3, UPT ;  /* 0x000000030600788c */ /* 0x000fc8000bf05270 */
[----:B------:R-:W-:-:S08]  /*01b0*/  UISETP.EQ.OR UP0, UPT, UR6, URZ, !UP0 ;  /* 0x0000003f0600728c */ /* 0x000fd0000c702670 */
[----:B------:R-:W-:Y:S02]  /*01c0*/  UIADD3 UR14, UR19, -0x1, URZ ;  /* 0xffffffff130e7890 */ /* 0x000fe4000fffe03f */
[----:B------:R-:W-:Y:S02]  /*01d0*/  UISETP.EQ.AND UP0, UPT, UR19, URZ, UP0 ;  /* 0x0000003f1300728c */ /* 0x000fe40008702270 */
[----:B------:R-:W-:Y:S02]  /*01e0*/  UISETP.GE.U32.AND UP1, UPT, UR14, 0x2, UPT ;  /* 0x000000020e00788c */ /* 0x000fe4000bf26070 */
[----:B------:R-:W-:Y:S01]  /*01f0*/  USEL UR36, URZ, 0x1, !UP0 ;  /* 0x000000013f247887 */ /* 0x000fe2000c000000 */
[----:B0-----:R-:W-:-:S03]  /*0200*/  ISETP.NE.AND P0, PT, R6, RZ, PT ;  /* 0x000000ff0600720c */ /* 0x001fc60003f05270 */
[----:B------:R-:W-:-:S10]  /*0210*/  USEL UR36, UR36, 0x2, UP1 ;  /* 0x0000000224247887 */ /* 0x000fd40008800000 */
[----:B------:R-:W-:Y:S05]  /*0220*/  @P0 BRA `(.L_x_2) ;  /* 0x0000000000840947 */ /* 0x000fea0003800000 */
[----:B------:R-:W-:Y:S01]  /*0230*/  ELECT P0, URZ, PT ;  /* 0x00000000003f782f */ /* 0x000fe20003800000 */
[----:B------:R-:W-:-:S12]  /*0240*/  BSSY B0, `(.L_x_2) ;  /* 0x000001f000007945 */ /* 0x000fd80003800000 */
[----:B------:R-:W-:Y:S05]  /*0250*/  @!P0 BRA `(.L_x_3) ;  /* 0x0000000000748947 */ /* 0x000fea0003800000 */
[----:B------:R-:W0:Y:S01]  /*0260*/  S2UR UR7, SR_CgaCtaId ;  /* 0x00000000000779c3 */ /* 0x000e220000008800 */
[----:B------:R-:W-:Y:S01]  /*0270*/  UMOV UR4, 0x400 ;  /* 0x0000040000047882 */ /* 0x000fe20000000000 */
[----:B------:R-:W-:Y:S01]  /*0280*/  UMOV UR5, 0x1 ;  /* 0x0000000100057882 */ /* 0x000fe20000000000 */
[----:B------:R-:W-:Y:S02]  /*0290*/  UMOV UR8, 0x2 ;  /* 0x0000000200087882 */ /* 0x000fe40000000000 */
[----:B------:R-:W-:-:S04]  /*02a0*/  UIADD3 UR8, -UR8, 0x100000, URZ ;  /* 0x0010000008087890 */ /* 0x000fc8000fffe13f */
[----:B------:R-:W-:Y:S02]  /*02b0*/  USHF.L.U32 UR9, UR8, 0xb, URZ ;  /* 0x0000000b08097899 */ /* 0x000fe4000800063f */
[----:B------:R-:W-:Y:S02]  /*02c0*/  USHF.L.U32 UR8, UR8, 0x1, URZ ;  /* 0x0000000108087899 */ /* 0x000fe4000800063f */
[----:B0-----:R-:W-:Y:S02]  /*02d0*/  ULEA UR7, UR7, UR4, 0x18 ;  /* 0x0000000407077291 */ /* 0x001fe4000f8ec03f */
[----:B------:R-:W-:-:S04]  /*02e0*/  UIADD3 UR4, -UR5, 0x100000, URZ ;  /* 0x0010000005047890 */ /* 0x000fc8000fffe13f */
[----:B------:R-:W-:Y:S02]  /*02f0*/  USHF.L.U32 UR5, UR4, 0xb, URZ ;  /* 0x0000000b04057899 */ /* 0x000fe4000800063f */
[----:B------:R-:W-:Y:S01]  /*0300*/  USHF.L.U32 UR4, UR4, 0x1, URZ ;  /* 0x0000000104047899 */ /* 0x000fe2000800063f */
[----:B------:R-:W0:Y:S11]  /*0310*/  FENCE.VIEW.ASYNC.S ;  /* 0x00000000000073c6 */ /* 0x000e360000000000 */
[----:B0-----:R0:W1:Y:S01]  /*0320*/  SYNCS.EXCH.64 URZ, [UR7], UR4 ;  /* 0x00000004073f75b2 */ /* 0x0010620008000100 */
[----:B------:R0:W2:Y:S01]  /*0330*/  SYNCS.EXCH.64 URZ, [UR7+0x40], UR8 ;  /* 0x00004008073f75b2 */ /* 0x0000a20008000100 */
[----:B------:R0:W3:Y:S01]  /*0340*/  SYNCS.EXCH.64 URZ, [UR7+0x8], UR4 ;  /* 0x00000804073f75b2 */ /* 0x0000e20008000100 */
[----:B------:R0:W4:Y:S01]  /*0350*/  SYNCS.EXCH.64 URZ, [UR7+0x48], UR8 ;  /* 0x00004808073f75b2 */ /* 0x0001220008000100 */
[----:B------:R0:W0:Y:S01]  /*0360*/  SYNCS.EXCH.64 URZ, [UR7+0x10], UR4 ;  /* 0x00001004073f75b2 */ /* 0x0000220008000100 */
        /* <DEDUP_REMOVED lines=11> */
[----:B------:R-:W-:Y:S01]  /*0420*/  NOP ;  /* 0x0000000000007918 */ /* 0x000fe20000000000 */
.L_x_3:
[----:B0-----:R-:W-:Y:S05]  /*0430*/  BSYNC B0 ;  /* 0x0000000000007941 */ /* 0x001fea0003800000 */
.L_x_2:
[----:B------:R-:W0:Y:S01]  /*0440*/  S2UR UR15, SR_CTAID.X ;  /* 0x00000000000f79c3 */ /* 0x000e220000002500 */
[----:B------:R-:W-:Y:S01]  /*0450*/  SHF.R.S32.HI R2, RZ, 0x1f, R3 ;  /* 0x0000001fff027819 */ /* 0x000fe20000011403 */
[----:B------:R-:W5:Y:S01]  /*0460*/  SHFL.IDX PT, R7, R0, RZ, 0x1f ;  /* 0x00001fff00077589 */ /* 0x000f6200000e0000 */
[----:B------:R-:W-:Y:S02]  /*0470*/  ELECT P0, URZ, PT ;  /* 0x00000000003f782f */ /* 0x000fe40003800000 */
[----:B------:R-:W-:Y:S01]  /*0480*/  SHF.R.S32.HI R11, RZ, 0x1f, R6 ;  /* 0x0000001fff0b7819 */ /* 0x000fe20000011406 */
[----:B------:R-:W-:Y:S01]  /*0490*/  ULDC UR4, c[0x0][0x150] ;  /* 0x0000540000047ab9 */ /* 0x000fe20000000800 */
[----:B------:R-:W-:Y:S01]  /*04a0*/  LEA.HI R2, R2, R3, RZ, 0x7 ;  /* 0x0000000302027211 */ /* 0x000fe200078f38ff */
[----:B------:R-:W1:Y:S01]  /*04b0*/  SHFL.IDX PT, R8, R0, RZ, 0x1f ;  /* 0x00001fff00087589 */ /* 0x000e6200000e0000 */
[----:B------:R-:W2:Y:S01]  /*04c0*/  S2UR UR8, SR_CTAID.Y ;  /* 0x00000000000879c3 */ /* 0x000ea20000002600 */
[----:B------:R-:W-:-:S02]  /*04d0*/  ELECT P1, URZ, PT ;  /* 0x00000000003f782f */ /* 0x000fc40003820000 */
[----:B------:R-:W-:Y:S01]  /*04e0*/  LOP3.LUT R2, R2, 0xffffff80, RZ, 0xc0, !PT ;  /* 0xffffff8002027812 */ /* 0x000fe200078ec0ff */
[----:B------:R-:W-:Y:S01]  /*04f0*/  ULDC UR7, c[0x0][0x144] ;  /* 0x0000510000077ab9 */ /* 0x000fe20000000800 */
[----:B------:R-:W-:Y:S01]  /*0500*/  LEA.HI R11, R11, R6, RZ, 0x2 ;  /* 0x000000060b0b7211 */ /* 0x000fe200078f10ff */
[----:B------:R-:W-:Y:S01]  /*0510*/  UMOV UR18, 0x80 ;  /* 0x0000008000127882 */ /* 0x000fe20000000000 */
[----:B------:R-:W-:Y:S01]  /*0520*/  NOP ;  /* 0x0000000000007918 */ /* 0x000fe20000000000 */
[----:B------:R-:W-:Y:S01]  /*0530*/  IMAD.IADD R4, R3, 0x1, -R2 ;  /* 0x0000000103047824 */ /* 0x000fe200078e0a02 */
[----:B------:R-:W-:Y:S01]  /*0540*/  LOP3.LUT R11, R11, 0x3ffffffc, RZ, 0xc0, !PT ;  /* 0x3ffffffc0b0b7812 */ /* 0x000fe200078ec0ff */
[----:B------:R-:W-:Y:S01]  /*0550*/  NOP ;  /* 0x0000000000007918 */ /* 0x000fe20000000000 */
[----:B------:R-:W-:Y:S01]  /*0560*/  ULDC UR17, c[0x0][0x148] ;  /* 0x0000520000117ab9 */ /* 0x000fe20000000800 */
[----:B------:R-:W-:Y:S01]  /*0570*/  IMAD.MOV.U32 R23, RZ, RZ, 0x1 ;  /* 0x00000001ff177424 */ /* 0x000fe200078e00ff */
[----:B------:R-:W-:Y:S01]  /*0580*/  SHF.R.S32.HI R9, RZ, 0x1f, R4 ;  /* 0x0000001fff097819 */ /* 0x000fe20000011404 */
[----:B------:R-:W-:Y:S01]  /*0590*/  IMAD.IADD R11, R6, 0x1, -R11 ;  /* 0x00000001060b7824 */ /* 0x000fe200078e0a0b */
[----:B------:R-:W3:Y:S01]  /*05a0*/  SHFL.IDX PT, R5, R5, RZ, 0x1f ;  /* 0x00001fff05057589 */ /* 0x000ee200000e0000 */
[----:B------:R-:W-:-:S02]  /*05b0*/  ISETP.NE.AND P2, PT, RZ, UR19, PT ;  /* 0x00000013ff007c0c */ /* 0x000fc4000bf45270 */
[----:B0-----:R-:W-:Y:S02]  /*05c0*/  I2FP.F32.U32 R10, UR15 ;  /* 0x0000000f000a7c45 */ /* 0x001fe40008201000 */
[----:B------:R-:W-:Y:S02]  /*05d0*/  LEA.HI R2, R9, R4, RZ, 0x3 ;  /* 0x0000000409027211 */ /* 0x000fe400078f18ff */
[----:B-----5:R-:W-:Y:S01]  /*05e0*/  ISETP.NE.OR P0, PT, R7, RZ, !P0 ;  /* 0x000000ff0700720c */ /* 0x020fe20004705670 */
[----:B------:R-:W-:Y:S01]  /*05f0*/  FMUL R10, R10, UR4 ;  /* 0x000000040a0a7c20 */ /* 0x000fe20008400000 */
[--C-:B------:R-:W-:Y:S01]  /*0600*/  SHF.R.S32.HI R7, RZ, 0x3, R2.reuse ;  /* 0x00000003ff077819 */ /* 0x100fe20000011402 */
[----:B------:R-:W-:Y:S01]  /*0610*/  ULDC UR4, c[0x0][0x154] ;  /* 0x0000550000047ab9 */ /* 0x000fe20000000800 */
[----:B------:R-:W-:Y:S02]  /*0620*/  SHF.R.S32.HI R2, RZ, 0x1f, R2 ;  /* 0x0000001fff027819 */ /* 0x000fe40000011402 */
[----:B-1----:R-:W-:Y:S01]  /*0630*/  ISETP.NE.OR P1, PT, R8, RZ, !P1 ;  /* 0x000000ff0800720c */ /* 0x002fe20004f25670 */
[----:B------:R-:W0:Y:S01]  /*0640*/  F2I.U32.TRUNC.NTZ R10, R10 ;  /* 0x0000000a000a7305 */ /* 0x000e22000020f000 */
[----:B------:R-:W-:-:S02]  /*0650*/  LEA.HI R2, R2, R7, RZ, 0x2 ;  /* 0x0000000702027211 */ /* 0x000fc400078f10ff */
[----:B--2---:R-:W-:Y:S02]  /*0660*/  I2FP.F32.U32 R0, UR8 ;  /* 0x0000000800007c45 */ /* 0x004fe40008201000 */
[----:B------:R-:W-:Y:S01]  /*0670*/  LOP3.LUT R2, R2, 0xfffffffc, RZ, 0xc0, !PT ;  /* 0xfffffffc02027812 */ /* 0x000fe200078ec0ff */
[----:B------:R-:W-:Y:S02]  /*0680*/  VOTEU.ALL UP0, P0 ;  /* 0x00000000003f7886 */ /* 0x000fe40000000000 */
[----:B------:R-:W-:Y:S02]  /*0690*/  FMUL R6, R0, UR4 ;  /* 0x0000000400067c20 */ /* 0x000fe40008400000 */
[----:B------:R-:W-:Y:S01]  /*06a0*/  IMAD.IADD R2, R7, 0x1, -R2 ;  /* 0x0000000107027824 */ /* 0x000fe200078e0a02 */
[----:B------:R-:W1:Y:S01]  /*06b0*/  @!UP0 S2UR UR11, SR_CgaCtaId ;  /* 0x00000000000b89c3 */ /* 0x000e620000008800 */
[----:B------:R-:W-:Y:S01]  /*06c0*/  VOTEU.ALL UP1, P1 ;  /* 0x00000000003f7886 */ /* 0x000fe20000820000 */
[----:B------:R-:W-:Y:S01]  /*06d0*/  @!UP0 UMOV UR10, 0x400 ;  /* 0x00000400000a8882 */ /* 0x000fe20000000000 */
[----:B------:R-:W-:Y:S01]  /*06e0*/  IMAD R2, R11, 0x4, R2 ;  /* 0x000000040b027824 */ /* 0x000fe200078e0202 */
[----:B0-----:R-:W-:Y:S01]  /*06f0*/  R2UR UR4, R10 ;  /* 0x000000000a0472ca */ /* 0x001fe200000e0000 */
[----:B------:R-:W0:Y:S01]  /*0700*/  F2I.U32.TRUNC.NTZ R6, R6 ;  /* 0x0000000600067305 */ /* 0x000e22000020f000 */
[----:B------:R-:W-:Y:S01]  /*0710*/  @!UP1 UMOV UR13, 0x400 ;  /* 0x00000400000d9882 */ /* 0x000fe20000000000 */
[C---:B------:R-:W-:Y:S01]  /*0720*/  IMAD.SHL.U32 R7, R2.reuse, 0x4, RZ ;  /* 0x0000000402077824 */ /* 0x040fe200078e00ff */
[----:B------:R-:W-:Y:S01]  /*0730*/  LEA.HI R0, R2, R2, RZ, 0x1 ;  /* 0x0000000202007211 */ /* 0x000fe200078f08ff */
[----:B------:R-:W2:Y:S01]  /*0740*/  @!UP1 S2UR UR16, SR_CgaCtaId ;  /* 0x00000000001099c3 */ /* 0x000ea20000008800 */
[----:B------:R-:W-:Y:S01]  /*0750*/  VOTEU.ALL UP2, P1 ;  /* 0x00000000003f7886 */ /* 0x000fe20000840000 */
[----:B------:R-:W-:Y:S01]  /*0760*/  VOTEU.ALL UP3, P1 ;  /* 0x00000000003f7886 */ /* 0x000fe20000860000 */
[----:B------:R-:W-:Y:S01]  /*0770*/  LOP3.LUT R11, R0, 0xfffffffe, RZ, 0xc0, !PT ;  /* 0xfffffffe000b7812 */ /* 0x000fe200078ec0ff */
[----:B------:R-:W-:Y:S01]  /*0780*/  VOTEU.ALL UP4, P1 ;  /* 0x00000000003f7886 */ /* 0x000fe20000880000 */
[----:B------:R-:W-:Y:S01]  /*0790*/  LOP3.LUT R22, R2, 0xc, R7, 0x78, !PT ;  /* 0x0000000c02167812 */ /* 0x000fe200078e7807 */
[----:B------:R-:W-:-:S02]  /*07a0*/  VOTEU.ALL UP5, P1 ;  /* 0x00000000003f7886 */ /* 0x000fc400008a0000 */
[----:B------:R-:W-:Y:S01]  /*07b0*/  IMAD.IADD R11, R2, 0x1, -R11 ;  /* 0x00000001020b7824 */ /* 0x000fe200078e0a0b */
[----:B------:R-:W-:Y:S01]  /*07c0*/  UIADD3 UR4, -UR4, URZ, URZ ;  /* 0x0000003f04047290 */ /* 0x000fe2000fffe13f */
[----:B------:R-:W5:Y:S01]  /*07d0*/  LDC R2, c[0x0][0x140] ;  /* 0x00005000ff027b82 */ /* 0x000f620000000800 */
[----:B0-----:R-:W-:Y:S02]  /*07e0*/  R2UR UR9, R6 ;  /* 0x00000000060972ca */ /* 0x001fe400000e0000 */
[----:B------:R-:W-:Y:S02]  /*07f0*/  UIMAD UR7, UR7, UR4, UR15 ;  /* 0x00000004070772a4 */ /* 0x000fe4000f8e020f */
[----:B-1----:R-:W-:Y:S01]  /*0800*/  @!UP0 ULEA UR12, UR11, UR10, 0x18 ;  /* 0x0000000a0b0c8291 */ /* 0x002fe2000f8ec03f */
[----:B------:R-:W-:Y:S01]  /*0810*/  UMOV UR4, 0x20 ;  /* 0x0000002000047882 */ /* 0x000fe20000000000 */
[----:B------:R-:W-:-:S04]  /*0820*/  @!UP1 UIADD3 UR10, -UR18, 0x100000, URZ ;  /* 0x00100000120a9890 */ /* 0x000fc8000fffe13f */
[----:B------:R-:W-:Y:S02]  /*0830*/  @!UP1 USHF.L.U32 UR11, UR10, 0xb, URZ ;  /* 0x0000000b0a0b9899 */ /* 0x000fe4000800063f */
[----:B------:R-:W-:Y:S01]  /*0840*/  @!UP1 USHF.L.U32 UR10, UR10, 0x1, URZ ;  /* 0x000000010a0a9899 */ /* 0x000fe2000800063f */
[----:B------:R-:W-:Y:S01]  /*0850*/  ISETP.NE.AND P3, PT, R11, UR7, PT ;  /* 0x000000070b007c0c */ /* 0x000fe2000bf65270 */
[----:B------:R-:W-:-:S04]  /*0860*/  @!UP0 UIADD3 UR4, -UR4, 0x100000, URZ ;  /* 0x0010000004048890 */ /* 0x000fc8000fffe13f */
[----:B------:R-:W-:Y:S02]  /*0870*/  @!UP0 USHF.L.U32 UR5, UR4, 0xb, URZ ;  /* 0x0000000b04058899 */ /* 0x000fe4000800063f */
[----:B------:R-:W-:Y:S01]  /*0880*/  @!UP0 USHF.L.U32 UR4, UR4, 0x1, URZ ;  /* 0x0000000104048899 */ /* 0x000fe2000800063f */
[----:B------:R-:W-:Y:S01]  /*0890*/  VOTEU.ALL UP0, P0 ;  /* 0x00000000003f7886 */ /* 0x000fe20000000000 */
[----:B--2---:R-:W-:Y:S01]  /*08a0*/  @!UP1 ULEA UR13, UR16, UR13, 0x18 ;  /* 0x0000000d100d9291 */ /* 0x004fe2000f8ec03f */
[----:B------:R-:W-:Y:S01]  /*08b0*/  VOTEU.ALL UP1, P0 ;  /* 0x00000000003f7886 */ /* 0x000fe20000020000 */
[----:B------:R-:W-:Y:S01]  /*08c0*/  UIADD3 UR9, -UR9, URZ, URZ ;  /* 0x0000003f09097290 */ /* 0x000fe2000fffe13f */
[----:B------:R-:W-:Y:S01]  /*08d0*/  LOP3.LUT P0, RZ, R4, 0x7, RZ, 0xc0, !PT ;  /* 0x0000000704ff7812 */ /* 0x000fe2000780c0ff */
[----:B------:R-:W0:Y:S06]  /*08e0*/  FENCE.VIEW.ASYNC.S ;  /* 0x00000000000073c6 */ /* 0x000e2c0000000000 */
[----:B0-----:R-:W0:Y:S01]  /*08f0*/  @!UP0 SYNCS.EXCH.64 URZ, [UR12+0xb0], UR4 ;  /* 0x0000b0040c3f85b2 */ /* 0x001e220008000100 */
[----:B------:R-:W-:-:S02]  /*0900*/  @P3 LEA.HI R0, R22, R22, RZ, 0x1 ;  /* 0x0000001616003211 */ /* 0x000fc400078f08ff */
[----:B-----5:R-:W-:Y:S02]  /*0910*/  ISETP.EQ.U32.AND P1, PT, R2, 0x1, PT ;  /* 0x000000010200780c */ /* 0x020fe40003f22070 */
[----:B------:R-:W-:Y:S02]  /*0920*/  @P3 SHF.R.S32.HI R0, RZ, 0x1, R0 ;  /* 0x00000001ff003819 */ /* 0x000fe40000011400 */
[----:B------:R-:W-:Y:S01]  /*0930*/  ISETP.LT.U32.AND P0, PT, R22, 0x2, !P0 ;  /* 0x000000021600780c */ /* 0x000fe20004701070 */
[----:B------:R1:W2:Y:S01]  /*0940*/  @!UP1 SYNCS.EXCH.64 URZ, [UR12+0xb8], UR4 ;  /* 0x0000b8040c3f95b2 */ /* 0x0002a20008000100 */
[----:B------:R-:W-:Y:S01]  /*0950*/  NOP ;  /* 0x0000000000007918 */ /* 0x000fe20000000000 */
[----:B-1----:R-:W-:Y:S01]  /*0960*/  UIMAD UR4, UR17, UR9, UR8 ;  /* 0x00000009110472a4 */ /* 0x002fe2000f8e0208 */
[----:B------:R1:W0:Y:S05]  /*0970*/  @!UP2 SYNCS.EXCH.64 URZ, [UR13+0x90], UR10 ;  /* 0x0000900a0d3fa5b2 */ /* 0x00022a0008000100 */
[----:B------:R-:W-:-:S02]  /*0980*/  @P3 ISETP.NE.AND P4, PT, R0, UR4, PT ;  /* 0x0000000400003c0c */ /* 0x000fc4000bf85270 */
[----:B------:R-:W-:Y:S02]  /*0990*/  SEL R0, RZ, 0x1, !P0 ;  /* 0x00000001ff007807 */ /* 0x000fe40004000000 */
[----:B------:R-:W-:-:S04]  /*09a0*/  @P3 SEL R23, RZ, 0x1, P4 ;  /* 0x00000001ff173807 */ /* 0x000fc80002000000 */
[----:B------:R-:W-:Y:S01]  /*09b0*/  LOP3.LUT R23, R23, R0, RZ, 0xc0, !PT ;  /* 0x0000000017177212 */ /* 0x000fe200078ec0ff */
[----:B------:R1:W0:Y:S01]  /*09c0*/  @!UP3 SYNCS.EXCH.64 URZ, [UR13+0x98], UR10 ;  /* 0x0000980a0d3fb5b2 */ /* 0x0002220008000100 */
[----:B------:R1:W0:Y:S01]  /*09d0*/  @!UP4 SYNCS.EXCH.64 URZ, [UR13+0xa0], UR10 ;  /* 0x0000a00a0d3fc5b2 */ /* 0x0002220008000100 */
[----:B------:R1:W0:Y:S01]  /*09e0*/  @!UP5 SYNCS.EXCH.64 URZ, [UR13+0xa8], UR10 ;  /* 0x0000a80a0d3fd5b2 */ /* 0x0002220008000100 */
[----:B------:R-:W-:Y:S01]  /*09f0*/  NOP ;  /* 0x0000000000007918 */ /* 0x000fe20000000000 */
[----:B-1-3--:R-:W-:Y:S05]  /*0a00*/  @!P1 BRA `(.L_x_4) ;  /* 0x0000000000089947 */ /* 0x00afea0003800000 */
[----:B0-2-4-:R-:W-:Y:S01]  /*0a10*/  UCGABAR_ARV ;  /* 0x00000000000079c7 */ /* 0x015fe20008000000 */
[----:B------:R-:W-:Y:S05]  /*0a20*/  BRA `(.L_x_5) ;  /* 0x0000000000047947 */ /* 0x000fea0003800000 */
.L_x_4:
[----:B0-2-4-:R-:W-:Y:S01]  /*0a30*/  NOP ;  /* 0x0000000000007918 */ /* 0x015fe20000000000 */
.L_x_5:
[----:B------:R-:W-:Y:S01]  /*0a40*/  ULDC.64 UR4, c[0x0][0x598] ;  /* 0x0001660000047ab9 */ /* 0x000fe20000000a00 */
[----:B------:R-:W-:Y:S01]  /*0a50*/  ULDC.64 UR50, c[0x0][0x208] ;  /* 0x0000820000327ab9 */ /* 0x000fe20000000a00 */
[----:B------:R-:W-:-:S04]  /*0a60*/  ISETP.NE.U32.AND P0, PT, RZ, UR4, PT ;  /* 0x00000004ff007c0c */ /* 0x000fc8000bf05070 */
[----:B------:R-:W-:-:S13]  /*0a70*/  ISETP.NE.AND.EX P0, PT, RZ, UR5, PT, P0 ;  /* 0x00000005ff007c0c */ /* 0x000fda000bf05300 */
[----:B------:R-:W-:Y:S05]  /*0a80*/  @!P0 BRA `(.L_x_6) ;  /* 0x00000000001c8947 */ /* 0x000fea0003800000 */
[----:B------:R-:W0:Y:S02]  /*0a90*/  LDC.64 R6, c[0x0][0x598] ;  /* 0x00016600ff067b82 */ /* 0x000e240000000a00 */
[----:B0-----:R-:W2:Y:S02]  /*0aa0*/  LDG.E.64 R6, desc[UR50][R6.64] ;  /* 0x0000003206067981 */ /* 0x001ea4000c1e1b00 */
[----:B--2---:R-:W-:-:S04]  /*0ab0*/  ISETP.NE.U32.AND P0, PT, R6, RZ, PT ;  /* 0x000000ff0600720c */ /* 0x004fc80003f05070 */
[----:B------:R-:W-:-:S13]  /*0ac0*/  ISETP.NE.AND.EX P0, PT, R7, RZ, PT, P0 ;  /* 0x000000ff0700720c */ /* 0x000fda0003f05300 */
[----:B------:R-:W-:Y:S05]  /*0ad0*/  @!P0 BRA `(.L_x_6) ;  /* 0x0000000000088947 */ /* 0x000fea0003800000 */
[----:B------:R0:W5:Y:S01]  /*0ae0*/  LD.E R104, desc[UR50][R6.64] ;  /* 0x0000003206687980 */ /* 0x000162000c101900 */
[----:B------:R-:W-:Y:S05]  /*0af0*/  BRA `(.L_x_7) ;  /* 0x0000000000247947 */ /* 0x000fea0003800000 */
.L_x_6:
[----:B------:R-:W-:Y:S02]  /*0b00*/  ULDC.64 UR4, c[0x0][0x588] ;  /* 0x0001620000047ab9 */ /* 0x000fe40000000a00 */
[----:B------:R-:W-:-:S04]  /*0b10*/  ISETP.NE.U32.AND P0, PT, RZ, UR4, PT ;  /* 0x00000004ff007c0c */ /* 0x000fc8000bf05070 */
[----:B------:R-:W-:-:S13]  /*0b20*/  ISETP.NE.AND.EX P0, PT, RZ, UR5, PT, P0 ;  /* 0x00000005ff007c0c */ /* 0x000fda000bf05300 */
[----:B------:R-:W-:Y:S05]  /*0b30*/  @!P0 BRA `(.L_x_8) ;  /* 0x00000000000c8947 */ /* 0x000fea0003800000 */
[----:B------:R-:W0:Y:S02]  /*0b40*/  LDC.64 R104, c[0x0][0x588] ;  /* 0x00016200ff687b82 */ /* 0x000e240000000a00 */
[----:B0-----:R1:W5:Y:S01]  /*0b50*/  LDG.E R104, desc[UR50][R104.64] ;  /* 0x0000003268687981 */ /* 0x001362000c1e1900 */
[----:B------:R-:W-:Y:S05]  /*0b60*/  BRA `(.L_x_7) ;  /* 0x0000000000087947 */ /* 0x000fea0003800000 */
.L_x_8:
[----:B------:R-:W-:Y:S02]  /*0b70*/  ULDC UR4, c[0x0][0x580] ;  /* 0x0001600000047ab9 */ /* 0x000fe40000000800 */
[----:B------:R-:W-:-:S07]  /*0b80*/  IMAD.U32 R104, RZ, RZ, UR4 ;  /* 0x00000004ff687e24 */ /* 0x000fce000f8e00ff */
.L_x_7:
[----:B------:R-:W-:Y:S02]  /*0b90*/  ULDC.64 UR4, c[0x0][0x5a0] ;  /* 0x0001680000047ab9 */ /* 0x000fe40000000a00 */
[----:B------:R-:W-:-:S04]  /*0ba0*/  ISETP.NE.U32.AND P0, PT, RZ, UR4, PT ;  /* 0x00000004ff007c0c */ /* 0x000fc8000bf05070 */
[----:B------:R-:W-:-:S13]  /*0bb0*/  ISETP.NE.AND.EX P0, PT, RZ, UR5, PT, P0 ;  /* 0x00000005ff007c0c */ /* 0x000fda000bf05300 */
[----:B------:R-:W-:Y:S05]  /*0bc0*/  @!P0 BRA `(.L_x_9) ;  /* 0x00000000001c8947 */ /* 0x000fea0003800000 */
[----:B0-----:R-:W0:Y:S02]  /*0bd0*/  LDC.64 R6, c[0x0][0x5a0] ;  /* 0x00016800ff067b82 */ /* 0x001e240000000a00 */
[----:B0-----:R-:W2:Y:S02]  /*0be0*/  LDG.E.64 R6, desc[UR50][R6.64] ;  /* 0x0000003206067981 */ /* 0x001ea4000c1e1b00 */
[----:B--2---:R-:W-:-:S04]  /*0bf0*/  ISETP.NE.U32.AND P0, PT, R6, RZ, PT ;  /* 0x000000ff0600720c */ /* 0x004fc80003f05070 */
[----:B------:R-:W-:-:S13]  /*0c00*/  ISETP.NE.AND.EX P0, PT, R7, RZ, PT, P0 ;  /* 0x000000ff0700720c */ /* 0x000fda0003f05300 */
[----:B------:R-:W-:Y:S05]  /*0c10*/  @!P0 BRA `(.L_x_9) ;  /* 0x0000000000088947 */ /* 0x000fea0003800000 */
[----:B-1----:R0:W5:Y:S01]  /*0c20*/  LD.E R105, desc[UR50][R6.64] ;  /* 0x0000003206697980 */ /* 0x002162000c101900 */
[----:B------:R-:W-:Y:S05]  /*0c30*/  BRA `(.L_x_10) ;  /* 0x0000000000247947 */ /* 0x000fea0003800000 */
.L_x_9:
[----:B------:R-:W-:Y:S02]  /*0c40*/  ULDC.64 UR4, c[0x0][0x590] ;  /* 0x0001640000047ab9 */ /* 0x000fe40000000a00 */
[----:B------:R-:W-:-:S04]  /*0c50*/  ISETP.NE.U32.AND P0, PT, RZ, UR4, PT ;  /* 0x00000004ff007c0c */ /* 0x000fc8000bf05070 */
[----:B------:R-:W-:-:S13]  /*0c60*/  ISETP.NE.AND.EX P0, PT, RZ, UR5, PT, P0 ;  /* 0x00000005ff007c0c */ /* 0x000fda000bf05300 */
[----:B------:R-:W-:Y:S05]  /*0c70*/  @!P0 BRA `(.L_x_11) ;  /* 0x00000000000c8947 */ /* 0x000fea0003800000 */
[----:B0-----:R-:W1:Y:S02]  /*0c80*/  LDC.64 R6, c[0x0][0x590] ;  /* 0x00016400ff067b82 */ /* 0x001e640000000a00 */
[----:B-1----:R1:W5:Y:S01]  /*0c90*/  LDG.E R105, desc[UR50][R6.64] ;  /* 0x0000003206697981 */ /* 0x002362000c1e1900 */
[----:B------:R-:W-:Y:S05]  /*0ca0*/  BRA `(.L_x_10) ;  /* 0x0000000000087947 */ /* 0x000fea0003800000 */
.L_x_11:
[----:B------:R-:W-:Y:S02]  /*0cb0*/  ULDC UR4, c[0x0][0x584] ;  /* 0x0001610000047ab9 */ /* 0x000fe40000000800 */
[----:B-1----:R-:W-:-:S07]  /*0cc0*/  IMAD.U32 R105, RZ, RZ, UR4 ;  /* 0x00000004ff697e24 */ /* 0x002fce000f8e00ff */
.L_x_10:
[----:B------:R-:W-:Y:S01]  /*0cd0*/  ULDC UR4, c[0x0][0x65c] ;  /* 0x0001970000047ab9 */ /* 0x000fe20000000800 */
[----:B01----:R-:W0:Y:S01]  /*0ce0*/  LDC.64 R6, c[0x0][0x650] ;  /* 0x00019400ff067b82 */ /* 0x003e220000000a00 */
[----:B------:R-:W-:Y:S01]  /*0cf0*/  UISETP.NE.AND UP2, UPT, UR4, 0x1, UPT ;  /* 0x000000010400788c */ /* 0x000fe2000bf45270 */
[----:B------:R-:W-:Y:S01]  /*0d00*/  IMAD.MOV.U32 R19, RZ, RZ, -0x1 ;  /* 0xffffffffff137424 */ /* 0x000fe200078e00ff */
[----:B------:R-:W-:Y:S01]  /*0d10*/  UISETP.NE.AND UP0, UPT, UR19, 0x2, UPT ;  /* 0x000000021300788c */ /* 0x000fe2000bf05270 */
[----:B------:R-:W-:Y:S01]  /*0d20*/  IMAD.MOV.U32 R18, RZ, RZ, -0x1 ;  /* 0xffffffffff127424 */ /* 0x000fe200078e00ff */
[----:B------:R-:W-:Y:S01]  /*0d30*/  UP2UR UR38, UPR, URZ, 0x4 ;  /* 0x000000043f267883 */ /* 0x000fe20008000000 */
[----:B------:R-:W-:-:S06]  /*0d40*/  IMAD.MOV.U32 R2, RZ, RZ, -0x1 ;  /* 0xffffffffff027424 */ /* 0x000fcc00078e00ff */
[----:B------:R-:W-:Y:S01]  /*0d50*/  @UP2 ULDC UR12, c[0x0][0x10] ;  /* 0x00000400000c2ab9 */ /* 0x000fe20000000800 */
[----:B------:R-:W-:Y:S01]  /*0d60*/  @UP2 UMOV UR4, UR8 ;  /* 0x0000000800042c82 */ /* 0x000fe20008000000 */
[----:B------:R-:W-:Y:S01]  /*0d70*/  @UP2 UMOV UR5, URZ ;  /* 0x0000003f00052c82 */ /* 0x000fe20008000000 */
[----:B------:R-:W-:Y:S01]  /*0d80*/  @!UP2 ULDC UR16, c[0x0][0xc] ;  /* 0x000003000010aab9 */ /* 0x000fe20000000800 */
[----:B------:R-:W-:Y:S01]  /*0d90*/  @UP2 UIMAD.WIDE.U32 UR12, UR15, UR12, UR4 ;  /* 0x0000000c0f0c22a5 */ /* 0x000fe2000f8e0004 */
[----:B------:R-:W-:Y:S02]  /*0da0*/  ULDC UR10, c[0x0][0xc] ;  /* 0x00000300000a7ab9 */ /* 0x000fe40000000800 */
[----:B------:R-:W-:Y:S01]  /*0db0*/  @UP2 UMOV UR4, URZ ;  /* 0x0000003f00042c82 */ /* 0x000fe20008000000 */
[----:B------:R-:W-:Y:S01]  /*0dc0*/  UMOV UR5, URZ ;  /* 0x0000003f00057c82 */ /* 0x000fe20008000000 */
[----:B------:R-:W-:Y:S01]  /*0dd0*/  @UP2 UIADD3 UR18, UR13, UR4, URZ ;  /* 0x000000040d122290 */ /* 0x000fe2000fffe03f */
[----:B------:R-:W-:-:S02]  /*0de0*/  ULDC UR11, c[0x0][0x10] ;  /* 0x00000400000b7ab9 */ /* 0x000fc40000000800 */
[----:B------:R-:W-:Y:S01]  /*0df0*/  UMOV UR4, UR15 ;  /* 0x0000000f00047c82 */ /* 0x000fe20008000000 */
[----:B------:R-:W-:Y:S02]  /*0e00*/  UIMAD.WIDE.U32 UR10, UR10, UR11, URZ ;  /* 0x0000000b0a0a72a5 */ /* 0x000fe4000f8e003f */
[----:B------:R-:W-:Y:S01]  /*0e10*/  @!UP2 UIMAD.WIDE.U32 UR4, UR8, UR16, UR4 ;  /* 0x000000100804a2a5 */ /* 0x000fe2000f8e0004 */
[----:B------:R-:W-:Y:S02]  /*0e20*/  ULDC UR13, c[0x0][0x14] ;  /* 0x00000500000d7ab9 */ /* 0x000fe40000000800 */
[----:B------:R-:W-:Y:S02]  /*0e30*/  UIMAD.WIDE.U32 UR48, UR10, UR13, URZ ;  /* 0x0000000d0a3072a5 */ /* 0x000fe4000f8e003f */
[----:B------:R-:W-:Y:S02]  /*0e40*/  UIMAD UR37, UR11, UR13, URZ ;  /* 0x0000000d0b2572a4 */ /* 0x000fe4000f8e023f */
[----:B------:R-:W-:Y:S01]  /*0e50*/  @!UP2 UMOV UR12, UR4 ;  /* 0x00000004000cac82 */ /* 0x000fe20008000000 */
[----:B------:R-:W-:Y:S01]  /*0e60*/  @!UP2 UMOV UR18, UR5 ;  /* 0x000000050012ac82 */ /* 0x000fe20008000000 */
[----:B------:R-:W-:-:S02]  /*0e70*/  UIADD3 UR37, UR49, UR37, URZ ;  /* 0x0000002531257290 */ /* 0x000fc4000fffe03f */
[----:B------:R-:W-:-:S04]  /*0e80*/  UIADD3 UR4, UP1, UR12, UR48, URZ ;  /* 0x000000300c047290 */ /* 0x000fc8000ff3e03f */
[----:B------:R-:W-:Y:S02]  /*0e90*/  UIADD3.X UR5, UR18, UR37, URZ, UP1, !UPT ;  /* 0x0000002512057290 */ /* 0x000fe40008ffe43f */
[----:B------:R-:W-:Y:S02]  /*0ea0*/  USEL UR4, UR4, UR12, !UP0 ;  /* 0x0000000c04047287 */ /* 0x000fe4000c000000 */
[----:B------:R-:W-:-:S04]  /*0eb0*/  USEL UR5, UR5, UR18, !UP0 ;  /* 0x0000001205057287 */ /* 0x000fc8000c000000 */
[----:B0-----:R-:W-:Y:S01]  /*0ec0*/  ISETP.LE.U32.AND P0, PT, R6, UR4, PT ;  /* 0x0000000406007c0c */ /* 0x001fe2000bf03070 */
[----:B------:R-:W-:Y:S02]  /*0ed0*/  IMAD.U32 R16, RZ, RZ, UR4 ;  /* 0x00000004ff107e24 */ /* 0x000fe4000f8e00ff */
[----:B------:R-:W-:Y:S02]  /*0ee0*/  IMAD.U32 R0, RZ, RZ, UR5 ;  /* 0x00000005ff007e24 */ /* 0x000fe4000f8e00ff */
[----:B------:R-:W-:-:S03]  /*0ef0*/  IMAD.U32 R17, RZ, RZ, UR5 ;  /* 0x00000005ff117e24 */ /* 0x000fc6000f8e00ff */
[----:B------:R-:W-:Y:S02]  /*0f00*/  ISETP.GE.U32.AND.EX P0, PT, R0, R7, PT, P0 ;  /* 0x000000070000720c */ /* 0x000fe40003f06100 */
[----:B------:R-:W-:-:S11]  /*0f10*/  PRMT R0, RZ, 0x7610, R0 ;  /* 0x00007610ff007816 */ /* 0x000fd60000000000 */
[----:B------:R-:W-:Y:S05]  /*0f20*/  @P0 BRA `(.L_x_12) ;  /* 0x0000000400500947 */ /* 0x000fea0003800000 */
[----:B------:R-:W-:Y:S01]  /*0f30*/  ULDC.64 UR18, c[0x0][0x628] ;  /* 0x00018a0000127ab9 */ /* 0x000fe20000000a00 */
[C---:B------:R-:W-:Y:S01]  /*0f40*/  R2UR UR20, R16.reuse ;  /* 0x00000000101472ca */ /* 0x040fe200000e0000 */
[----:B------:R-:W-:Y:S01]  /*0f50*/  ULDC UR16, c[0x0][0x630] ;  /* 0x00018c0000107ab9 */ /* 0x000fe20000000800 */
[----:B------:R-:W-:Y:S02]  /*0f60*/  ISETP.NE.U32.AND P0, PT, RZ, UR18, PT ;  /* 0x00000012ff007c0c */ /* 0x000fe4000bf05070 */
[----:B------:R-:W-:Y:S02]  /*0f70*/  R2UR UR4, R16 ;  /* 0x00000000100472ca */ /* 0x000fe400000e0000 */
[----:B------:R-:W-:Y:S02]  /*0f80*/  ISETP.NE.AND.EX P0, PT, RZ, UR19, PT, P0 ;  /* 0x00000013ff007c0c */ /* 0x000fe4000bf05300 */
[----:B------:R-:W-:-:S11]  /*0f90*/  R2UR UR5, R17 ;  /* 0x00000000110572ca */ /* 0x000fd600000e0000 */
[----:B------:R-:W-:Y:S05]  /*0fa0*/  @!P0 BRA `(.L_x_13) ;  /* 0x0000000000308947 */ /* 0x000fea0003800000 */
[----:B------:R-:W-:Y:S01]  /*0fb0*/  R2UR UR4, R16 ;  /* 0x00000000100472ca */ /* 0x000fe200000e0000 */
[----:B------:R-:W-:Y:S01]  /*0fc0*/  ULDC UR12, c[0x0][0x634] ;  /* 0x00018d00000c7ab9 */ /* 0x000fe20000000800 */
[----:B------:R-:W-:-:S11]  /*0fd0*/  R2UR UR15, R17 ;  /* 0x00000000110f72ca */ /* 0x000fd600000e0000 */
[----:B------:R-:W-:-:S04]  /*0fe0*/  UIADD3 UR12, UP1, UR4, UR12, URZ ;  /* 0x0000000c040c7290 */ /* 0x000fc8000ff3e03f */
[----:B------:R-:W-:-:S04]  /*0ff0*/  UIADD3.X UR15, URZ, UR15, URZ, UP1, !UPT ;  /* 0x0000000f3f0f7290 */ /* 0x000fc80008ffe43f */
[----:B------:R-:W-:-:S04]  /*1000*/  UIMAD.WIDE.U32 UR4, UR15, UR18, URZ ;  /* 0x000000120f0472a5 */ /* 0x000fc8000f8e003f */
[----:B------:R-:W-:Y:S02]  /*1010*/  UIMAD.WIDE.U32 UR10, UP1, UR12, UR19, UR4 ;  /* 0x000000130c0a72a5 */ /* 0x000fe4000f820004 */
[----:B------:R-:W-:Y:S02]  /*1020*/  UIMAD.WIDE.U32 UR4, UR12, UR18, URZ ;  /* 0x000000120c0472a5 */ /* 0x000fe4000f8e003f */
[----:B------:R-:W-:Y:S02]  /*1030*/  UIADD3.X UR13, URZ, URZ, URZ, UP1, !UPT ;  /* 0x0000003f3f0d7290 */ /* 0x000fe40008ffe43f */
[----:B------:R-:W-:Y:S01]  /*1040*/  UIADD3 URZ, UP1, UR5, UR10, URZ ;  /* 0x0000000a053f7290 */ /* 0x000fe2000ff3e03f */
[----:B------:R-:W-:-:S03]  /*1050*/  UMOV UR12, UR11 ;  /* 0x0000000b000c7c82 */ /* 0x000fc60008000000 */
[----:B------:R-:W-:-:S12]  /*1060*/  UIMAD.WIDE.U32.X UR4, UR15, UR19, UR12, UP1 ;  /* 0x000000130f0472a5 */ /* 0x000fd800088e040c */
.L_x_13:
[----:B------:R-:W-:Y:S01]  /*1070*/  USHF.R.U64 UR4, UR4, UR16, UR5 ;  /* 0x0000001004047299 */ /* 0x000fe20008001205 */
[----:B------:R-:W-:Y:S01]  /*1080*/  R2UR UR11, R17 ;  /* 0x00000000110b72ca */ /* 0x000fe200000e0000 */
[----:B------:R-:W-:Y:S02]  /*1090*/  USHF.R.U32.HI UR5, URZ, UR16, UR5 ;  /* 0x000000103f057299 */ /* 0x000fe40008011605 */
[----:B------:R-:W-:Y:S01]  /*10a0*/  UIADD3 UR12, UP1, URZ, -UR4, URZ ;  /* 0x800000043f0c7290 */ /* 0x000fe2000ff3e03f */
[----:B------:R-:W-:Y:S01]  /*10b0*/  ULDC.64 UR18, c[0x0][0x620] ;  /* 0x0001880000127ab9 */ /* 0x000fe20000000a00 */
[----:B------:R-:W-:Y:S02]  /*10c0*/  UISETP.NE.AND UP2, UPT, UR38, URZ, UPT ;  /* 0x0000003f2600728c */ /* 0x000fe4000bf45270 */
[----:B------:R-:W-:Y:S01]  /*10d0*/  UIADD3.X UR5, URZ, ~UR5, URZ, UP1, !UPT ;  /* 0x800000053f057290 */ /* 0x000fe20008ffe43f */
[----:B------:R-:W-:Y:S01]  /*10e0*/  UMOV UR10, UR20 ;  /* 0x00000014000a7c82 */ /* 0x000fe20008000000 */
[----:B------:R-:W-:-:S02]  /*10f0*/  ULDC UR13, c[0x0][0x618] ;  /* 0x00018600000d7ab9 */ /* 0x000fc40000000800 */
[----:B------:R-:W-:Y:S02]  /*1100*/  UIMAD UR5, UR5, UR18, URZ ;  /* 0x00000012050572a4 */ /* 0x000fe4000f8e023f */
[----:B------:R-:W-:Y:S02]  /*1110*/  UIMAD.WIDE.U32 UR10, UR12, UR18, UR10 ;  /* 0x000000120c0a72a5 */ /* 0x000fe4000f8e000a */
[----:B------:R-:W-:Y:S02]  /*1120*/  UIMAD UR12, UR12, UR19, UR5 ;  /* 0x000000130c0c72a4 */ /* 0x000fe4000f8e0205 */
[----:B------:R-:W-:Y:S02]  /*1130*/  @UP2 UIMAD UR7, UR17, UR9, UR8 ;  /* 0x00000009110722a4 */ /* 0x000fe4000f8e0208 */
[----:B------:R-:W-:Y:S01]  /*1140*/  UIADD3 UR11, UR11, UR12, URZ ;  /* 0x0000000c0b0b7290 */ /* 0x000fe2000fffe03f */
[----:B------:R-:W-:Y:S01]  /*1150*/  ULDC.64 UR8, c[0x0][0x640] ;  /* 0x0001900000087ab9 */ /* 0x000fe20000000a00 */
[----:B------:R-:W-:-:S02]  /*1160*/  ULDC UR15, c[0x0][0x608] ;  /* 0x00018200000f7ab9 */ /* 0x000fc40000000800 */
[----:B------:R-:W-:Y:S01]  /*1170*/  USHF.R.U64 UR20, UR10, UR13, UR11 ;  /* 0x0000000d0a147299 */ /* 0x000fe2000800120b */
[----:B------:R-:W-:Y:S01]  /*1180*/  ISETP.NE.U32.AND P0, PT, RZ, UR8, PT ;  /* 0x00000008ff007c0c */ /* 0x000fe2000bf05070 */
[----:B------:R-:W-:Y:S01]  /*1190*/  USHF.R.U32.HI UR11, URZ, UR13, UR11 ;  /* 0x0000000d3f0b7299 */ /* 0x000fe2000801160b */
[----:B------:R-:W-:Y:S02]  /*11a0*/  ULDC UR21, c[0x0][0x658] ;  /* 0x0001960000157ab9 */ /* 0x000fe40000000800 */
[----:B------:R-:W-:Y:S01]  /*11b0*/  ISETP.NE.AND.EX P0, PT, RZ, UR9, PT, P0 ;  /* 0x00000009ff007c0c */ /* 0x000fe2000bf05300 */
[----:B------:R-:W-:Y:S02]  /*11c0*/  USHF.R.U64 UR25, UR20, UR15, UR11 ;  /* 0x0000000f14197299 */ /* 0x000fe4000800120b */
[----:B------:R-:W-:Y:S01]  /*11d0*/  USHF.R.U32.HI UR11, URZ, UR15, UR11 ;  /* 0x0000000f3f0b7299 */ /* 0x000fe2000801160b */
[----:B------:R-:W-:Y:S01]  /*11e0*/  UMOV UR10, 0xffffffff ;  /* 0xffffffff000a7882 */ /* 0x000fe20000000000 */
[----:B------:R-:W-:Y:S01]  /*11f0*/  ULDC UR5, c[0x0][0x600] ;  /* 0x0001800000057ab9 */ /* 0x000fe20000000800 */
[----:B------:R-:W-:-:S02]  /*1200*/  USHF.L.U32 UR10, UR10, UR21, URZ ;  /* 0x000000150a0a7299 */ /* 0x000fc4000800063f */
[----:B------:R-:W-:Y:S02]  /*1210*/  USHF.R.U64 UR26, UR25, UR21, UR11 ;  /* 0x00000015191a7299 */ /* 0x000fe4000800120b */
[----:B------:R-:W-:Y:S02]  /*1220*/  ULOP3.LUT UR15, URZ, UR10, URZ, 0x33, !UPT ;  /* 0x0000000a3f0f7292 */ /* 0x000fe4000f8e333f */
[----:B------:R-:W-:Y:S02]  /*1230*/  UIADD3 UR19, UR5, -0x1, URZ ;  /* 0xffffffff05137890 */ /* 0x000fe4000fffe03f */
[----:B------:R-:W-:Y:S01]  /*1240*/  USHF.R.U32.HI UR11, URZ, UR21, UR11 ;  /* 0x000000153f0b7299 */ /* 0x000fe2000801160b */
[----:B------:R-:W-:Y:S01]  /*1250*/  ULDC UR22, c[0x0][0x648] ;  /* 0x0001920000167ab9 */ /* 0x000fe20000000800 */
[----:B------:R-:W-:Y:S01]  /*1260*/  ULDC UR23, c[0x0][0x638] ;  /* 0x00018e0000177ab9 */ /* 0x000fe20000000800 */
[----:B------:R-:W-:Y:S01]  /*1270*/  UMOV UR24, 0x1 ;  /* 0x0000000100187882 */ /* 0x000fe20000000000 */
[----:B------:R-:W-:Y:S01]  /*1280*/  UMOV UR10, UR26 ;  /* 0x0000001a000a7c82 */ /* 0x000fe20008000000 */
[----:B------:R-:W-:Y:S07]  /*1290*/  @!P0 BRA `(.L_x_14) ;  /* 0x0000000000308947 */ /* 0x000fee0003800000 */
[----:B------:R-:W-:Y:S02]  /*12a0*/  ULDC UR16, c[0x0][0x64c] ;  /* 0x0001930000107ab9 */ /* 0x000fe40000000800 */
        /* <DEDUP_REMOVED lines=8> */
[----:B------:R-:W-:-:S07]  /*1330*/  UIMAD.WIDE.U32.X UR8, UR18, UR9, UR16, UP1 ;  /* 0x00000009120872a5 */ /* 0x000fce00088e0410 */
[----:B------:R-:W-:Y:S01]  /*1340*/  UMOV UR10, UR8 ;  /* 0x00000008000a7c82 */ /* 0x000fe20008000000 */
[----:B------:R-:W-:-:S05]  /*1350*/  UMOV UR11, UR9 ;  /* 0x00000009000b7c82 */ /* 0x000fca0008000000 */
.L_x_14:
[----:B------:R-:W-:Y:S01]  /*1360*/  USHF.R.U64 UR9, UR10, UR22, UR11 ;  /* 0x000000160a097299 */ /* 0x000fe2000800120b */
[----:B------:R-:W-:Y:S01]  /*1370*/  IMAD.MOV.U32 R0, RZ, RZ, 0x1 ;  /* 0x00000001ff007424 */ /* 0x000fe200078e00ff */
[----:B------:R-:W-:Y:S01]  /*1380*/  USHF.L.U32 UR8, UR24, UR21, URZ ;  /* 0x0000001518087299 */ /* 0x000fe2000800063f */
[----:B------:R-:W-:Y:S01]  /*1390*/  IMAD.U32 R2, RZ, RZ, UR4 ;  /* 0x00000004ff027e24 */ /* 0x000fe2000f8e00ff */
[----:B------:R-:W-:Y:S02]  /*13a0*/  ULOP3.LUT UR15, UR25, UR15, URZ, 0xc0, !UPT ;  /* 0x0000000f190f7292 */ /* 0x000fe4000f8ec03f */
[----:B------:R-:W-:Y:S02]  /*13b0*/  UIADD3 UR10, -UR9, URZ, URZ ;  /* 0x0000003f090a7290 */ /* 0x000fe4000fffe13f */
[----:B------:R-:W-:Y:S02]  /*13c0*/  UIMAD UR15, UR8, UR9, UR15 ;  /* 0x00000009080f72a4 */ /* 0x000fe4000f8e020f */
[----:B------:R-:W-:-:S02]  /*13d0*/  ULOP3.LUT UR19, UR20, UR19, URZ, 0xc0, !UPT ;  /* 0x0000001314137292 */ /* 0x000fc4000f8ec03f */
[----:B------:R-:W-:Y:S01]  /*13e0*/  UIMAD UR8, UR10, UR23, UR26 ;  /* 0x000000170a0872a4 */ /* 0x000fe2000f8e021a */
[----:B------:R-:W-:Y:S01]  /*13f0*/  ULDC UR9, c[0x0][0x610] ;  /* 0x0001840000097ab9 */ /* 0x000fe20000000800 */
[----:B------:R-:W-:Y:S02]  /*1400*/  UISETP.NE.AND UP1, UPT, UR38, URZ, UPT ;  /* 0x0000003f2600728c */ /* 0x000fe4000bf25270 */
[----:B------:R-:W-:Y:S02]  /*1410*/  UIMAD UR7, UR15, UR9, UR7 ;  /* 0x000000090f0772a4 */ /* 0x000fe4000f8e0207 */
[----:B------:R-:W-:-:S04]  /*1420*/  UIMAD UR8, UR8, UR5, UR19 ;  /* 0x00000005080872a4 */ /* 0x000fc8000f8e0213 */
[----:B------:R-:W-:Y:S02]  /*1430*/  USEL UR5, UR8, UR7, !UP1 ;  /* 0x0000000708057287 */ /* 0x000fe4000c800000 */
[----:B------:R-:W-:-:S04]  /*1440*/  USEL UR7, UR7, UR8, !UP1 ;  /* 0x0000000807077287 */ /* 0x000fc8000c800000 */
[----:B------:R-:W-:Y:S02]  /*1450*/  IMAD.U32 R18, RZ, RZ, UR5 ;  /* 0x00000005ff127e24 */ /* 0x000fe4000f8e00ff */
[----:B------:R-:W-:-:S07]  /*1460*/  IMAD.U32 R19, RZ, RZ, UR7 ;  /* 0x00000007ff137e24 */ /* 0x000fce000f8e00ff */
.L_x_12:
[----:B------:R-:W-:Y:S05]  /*1470*/  @!P1 BRA `(.L_x_15) ;  /* 0x00000000000c9947 */ /* 0x000fea0003800000 */
[----:B------:R-:W-:Y:S01]  /*1480*/  UCGABAR_WAIT ;  /* 0x0000000000007dc7 */ /* 0x000fe20008000000 */
[----:B------:R-:W-:Y:S01]  /*1490*/  CCTL.IVALL ;  /* 0x00000000ff00798f */ /* 0x000fe20002000000 */
[----:B------:R-:W-:Y:S05]  /*14a0*/  BRA `(.L_x_16) ;  /* 0x0000000000047947 */ /* 0x000fea0003800000 */
.L_x_15:
[----:B------:R-:W-:Y:S06]  /*14b0*/  BAR.SYNC.DEFER_BLOCKING 0x0 ;  /* 0x0000000000007b1d */ /* 0x000fec0000010000 */
.L_x_16:
[----:B------:R-:W-:Y:S02]  /*14c0*/  ULDC UR4, c[0x0][0x28c] ;  /* 0x0000a30000047ab9 */ /* 0x000fe40000000800 */
[----:B------:R-:W-:-:S04]  /*14d0*/  UIADD3 UR4, UR4, 0x7f, URZ ;  /* 0x0000007f04047890 */ /* 0x000fc8000fffe03f */
[----:B------:R-:W-:-:S04]  /*14e0*/  USHF.R.S32.HI UR5, URZ, 0x1f, UR4 ;  /* 0x0000001f3f057899 */ /* 0x000fc80008011404 */
[----:B------:R-:W-:-:S04]  /*14f0*/  ULEA.HI UR5, UR5, UR4, URZ, 0x7 ;  /* 0x0000000405057291 */ /* 0x000fc8000f8f383f */
[----:B------:R-:W-:Y:S01]  /*1500*/  USHF.R.S32.HI UR39, URZ, 0x7, UR5 ;  /* 0x000000073f277899 */ /* 0x000fe20008011405 */
[----:B------:R-:W-:Y:S11]  /*1510*/  @!P2 BRA `(.L_x_17) ;  /* 0x000000640098a947 */ /* 0x000ff60003800000 */
[----:B------:R-:W-:-:S06]  /*1520*/  UISETP.GT.U32.AND UP1, UPT, UR14, 0x1, UPT ;  /* 0x000000010e00788c */ /* 0x000fcc000bf24070 */
[----:B------:R-:W-:-:S13]  /*1530*/  PLOP3.LUT P0, PT, PT, PT, UP1, 0x80, 0x0 ;  /* 0x000000000000781c */ /* 0x000fda0003f0f018 */
[----:B------:R-:W-:Y:S05]  /*1540*/  @P0 EXIT ;  /* 0x000000000000094d */ /* 0x000fea0003800000 */
.L_x_18:
[----:B------:R-:W-:-:S08]  /*1550*/  NOP ;  /* 0x0000000000007918 */ /* 0x000fd00000000000 */
[----:B------:R-:W0:Y:S02]  /*1560*/  USETMAXREG.TRY_ALLOC.CTAPOOL UP1, 0xe8 ;  /* 0x000000e8000079c8 */ /* 0x000e240008020600 */
[----:B0-----:R-:W-:-:S13]  /*1570*/  PLOP3.LUT P0, PT, PT, PT, UP1, 0x80, 0x0 ;  /* 0x000000000000781c */ /* 0x001fda0003f0f018 */
[----:B------:R-:W-:Y:S05]  /*1580*/  @!P0 BRA `(.L_x_18) ;  /* 0xfffffffc00f08947 */ /* 0x000fea000383ffff */
[----:B------:R-:W-:-:S13]  /*1590*/  LOP3.LUT P0, RZ, R0, 0xff, RZ, 0xc0, !PT ;  /* 0x000000ff00ff7812 */ /* 0x000fda000780c0ff */
[----:B------:R-:W-:Y:S05]  /*15a0*/  @!P0 EXIT ;  /* 0x000000000000894d */ /* 0x000fea0003800000 */
[----:B------:R-:W0:Y:S01]  /*15b0*/  S2UR UR5, SR_CgaCtaId ;  /* 0x00000000000579c3 */ /* 0x000e220000008800 */
[----:B------:R-:W-:Y:S01]  /*15c0*/  VIADD R5, R5, 0xffffffff ;  /* 0xffffffff05057836 */ /* 0x000fe20000000000 */
[CC--:B------:R-:W-:Y:S01]  /*15d0*/  LEA.HI R0, R9.reuse, R4.reuse, RZ, 0x2 ;  /* 0x0000000409007211 */ /* 0x0c0fe200078f10ff */
[----:B------:R-:W-:Y:S01]  /*15e0*/  UMOV UR41, 0x400 ;  /* 0x0000040000297882 */ /* 0x000fe20000000000 */
[----:B------:R-:W-:Y:S01]  /*15f0*/  LEA.HI R9, R9, R4, RZ, 0x5 ;  /* 0x0000000409097211 */ /* 0x000fe200078f28ff */
[----:B------:R-:W-:Y:S01]  /*1600*/  USHF.R.U32.HI UR4, URZ, 0x3, UR39 ;  /* 0x000000033f047899 */ /* 0x000fe20008011627 */
[----:B------:R-:W-:Y:S01]  /*1610*/  R2UR UR43, R5 ;  /* 0x00000000052b72ca */ /* 0x000fe200000e0000 */
[----:B------:R-:W-:Y:S01]  /*1620*/  ULOP3.LUT UR42, UR39, 0x7, URZ, 0xc0, !UPT ;  /* 0x00000007272a7892 */ /* 0x000fe2000f8ec03f */
[--C-:B------:R-:W-:Y:S01]  /*1630*/  SHF.R.S32.HI R106, RZ, 0x2, R0.reuse ;  /* 0x00000002ff6a7819 */ /* 0x100fe20000011400 */
[----:B------:R-:W-:Y:S01]  /*1640*/  UISETP.LT.AND UP1, UPT, UR39, 0x1, UPT ;  /* 0x000000012700788c */ /* 0x000fe2000bf21270 */
[----:B------:R-:W-:Y:S01]  /*1650*/  SHF.R.S32.HI R3, RZ, 0x1f, R0 ;  /* 0x0000001fff037819 */ /* 0x000fe20000011400 */
[----:B------:R-:W-:Y:S01]  /*1660*/  ULOP3.LUT UR4, UR4, 0x1, URZ, 0xc0, !UPT ;  /* 0x0000000104047892 */ /* 0x000fe2000f8ec03f */
[----:B------:R-:W-:Y:S01]  /*1670*/  SHF.R.S32.HI R9, RZ, 0x5, R9 ;  /* 0x00000005ff097819 */ /* 0x000fe20000011409 */
[----:B------:R-:W-:Y:S01]  /*1680*/  ULDC UR6, c[0x0][0x284] ;  /* 0x0000a10000067ab9 */ /* 0x000fe20000000800 */
[----:B------:R-:W-:Y:S01]  /*1690*/  LEA.HI R3, R3, R106, RZ, 0x3 ;  /* 0x0000006a03037211 */ /* 0x000fe200078f18ff */
[----:B------:R-:W-:Y:S01]  /*16a0*/  USEL UR42, UR42, URZ, !UP0 ;  /* 0x0000003f2a2a7287 */ /* 0x000fe2000c000000 */
[----:B------:R-:W-:Y:S01]  /*16b0*/  ISETP.NE.AND P0, PT, R5, RZ, PT ;  /* 0x000000ff0500720c */ /* 0x000fe20003f05270 */
[----:B------:R-:W-:Y:S01]  /*16c0*/  USEL UR45, UR39, 0x1, UP1 ;  /* 0x00000001272d7887 */ /* 0x000fe20008800000 */
[----:B------:R-:W-:Y:S01]  /*16d0*/  LOP3.LUT R3, R3, 0xfffffff8, RZ, 0xc0, !PT ;  /* 0xfffffff803037812 */ /* 0x000fe200078ec0ff */
[----:B------:R-:W-:Y:S01]  /*16e0*/  USHF.L.U32 UR43, UR43, 0x3, URZ ;  /* 0x000000032b2b7899 */ /* 0x000fe2000800063f */
[----:B------:R-:W-:Y:S01]  /*16f0*/  SEL R115, RZ, 0x1, P0 ;  /* 0x00000001ff737807 */ /* 0x000fe20000000000 */
[----:B------:R-:W-:-:S02]  /*1700*/  UISETP.EQ.U32.AND UP0, UPT, UR4, 0x1, !UP0 ;  /* 0x000000010400788c */ /* 0x000fc4000c702070 */
[----:B------:R-:W-:Y:S01]  /*1710*/  IMAD.IADD R106, R106, 0x1, -R3 ;  /* 0x000000016a6a7824 */ /* 0x000fe200078e0a03 */
[----:B0-----:R-:W-:Y:S01]  /*1720*/  ULEA UR41, UR5, UR41, 0x18 ;  /* 0x0000002905297291 */ /* 0x001fe2000f8ec03f */
[----:B------:R-:W-:Y:S01]  /*1730*/  IMAD.U32 R110, RZ, RZ, UR43 ;  /* 0x0000002bff6e7e24 */ /* 0x000fe2000f8e00ff */
[----:B------:R-:W-:Y:S01]  /*1740*/  LOP3.LUT R3, R0, 0xfffffffc, RZ, 0xc0, !PT ;  /* 0xfffffffc00037812 */ /* 0x000fe200078ec0ff */
[C-C-:B------:R-:W-:Y:S01]  /*1750*/  IMAD R113, R9.reuse, -0x10, -R106.reuse ;  /* 0xfffffff009717824 */ /* 0x140fe200078e0a6a */
[----:B------:R-:W-:Y:S01]  /*1760*/  UIADD3 UR44, UR41, 0x90, URZ ;  /* 0x00000090292c7890 */ /* 0x000fe2000fffe03f */
[--C-:B------:R-:W-:Y:S01]  /*1770*/  SHF.R.S32.HI R107, RZ, 0x1f, R106.reuse ;  /* 0x0000001fff6b7819 */ /* 0x100fe2000001146a */
[----:B------:R-:W-:Y:S01]  /*1780*/  USHF.L.U32 UR40, UR39, 0x1, URZ ;  /* 0x0000000127287899 */ /* 0x000fe2000800063f */
[----:B------:R-:W-:Y:S01]  /*1790*/  LOP3.LUT R112, R110, 0x8, RZ, 0xc0, !PT ;  /* 0x000000086e707812 */ /* 0x000fe200078ec0ff */
[----:B------:R-:W-:Y:S01]  /*17a0*/  IMAD.IADD R108, R4, 0x1, -R3 ;  /* 0x00000001046c7824 */ /* 0x000fe200078e0a03 */
[----:B------:R-:W-:Y:S01]  /*17b0*/  LOP3.LUT R110, R110, 0x8, RZ, 0xc, !PT ;  /* 0x000000086e6e7812 */ /* 0x000fe200078e0cff */
[----:B------:R-:W-:Y:S01]  /*17c0*/  IMAD.U32 R109, RZ, RZ, UR44 ;  /* 0x0000002cff6d7e24 */ /* 0x000fe2000f8e00ff */
[----:B------:R-:W-:Y:S01]  /*17d0*/  LOP3.LUT R112, R112, 0x18, RZ, 0x3c, !PT ;  /* 0x0000001870707812 */ /* 0x000fe200078e3cff */
[----:B------:R-:W-:Y:S01]  /*17e0*/  IMAD.WIDE R106, R9, 0x10, R106 ;  /* 0x00000010096a7825 */ /* 0x000fe200078e026a */
[----:B------:R-:W-:-:S02]  /*17f0*/  UIADD3 UR45, -UR45, UR39, URZ ;  /* 0x000000272d2d7290 */ /* 0x000fc4000fffe13f */
[----:B------:R-:W-:Y:S01]  /*1800*/  USEL UR46, URZ, 0x1, !UP0 ;  /* 0x000000013f2e7887 */ /* 0x000fe2000c000000 */
[----:B------:R-:W-:Y:S02]  /*1810*/  VIADD R111, R109, UR43 ;  /* 0x0000002b6d6f7c36 */ /* 0x000fe40008000000 */
[----:B------:R-:W-:-:S09]  /*1820*/  VIADD R113, R113, UR6 ;  /* 0x0000000671717c36 */ /* 0x000fd20008000000 */
.L_x_202:
[----:B------:R-:W-:Y:S01]  /*1830*/  SHF.L.U32 R0, R115, 0x1f, RZ ;  /* 0x0000001f73007819 */ /* 0x000fe200000006ff */
[----:B------:R-:W-:Y:S02]  /*1840*/  ULDC UR4, c[0x0][0x28c] ;  /* 0x0000a30000047ab9 */ /* 0x000fe40000000800 */
[----:B------:R-:W-:Y:S01]  /*1850*/  ISETP.LT.AND P1, PT, RZ, UR4, PT ;  /* 0x00000004ff007c0c */ /* 0x000fe2000bf21270 */
[----:B------:R-:W0:Y:S02]  /*1860*/  SYNCS.PHASECHK.TRANS64.TRYWAIT P0, [R109+UR43], R0 ;  /* 0x000000006d0075a7 */ /* 0x000e24000800016b */
[----:B0--34-:R-:W-:Y:S10]  /*1870*/  @!P0 BRA `(.L_x_19) ;  /* 0x0000007400688947 */ /* 0x019ff40003800000 */
.L_x_228:
[----:B------:R-:W-:Y:S05]  /*1880*/  @P1 BRA `(.L_x_20) ;  /* 0x0000000000401947 */ /* 0x000fea0003800000 */
[----:B0-----:R-:W-:Y:S01]  /*1890*/  MOV R0, 0x0 ;  /* 0x0000000000007802 */ /* 0x001fe20000000f00 */
[----:B------:R-:W-:Y:S01]  /*18a0*/  ULDC.64 UR4, c[0x4][0x68] ;  /* 0x01001a0000047ab9 */ /* 0x000fe20000000a00 */
[----:B------:R-:W-:Y:S01]  /*18b0*/  ULDC.64 UR6, c[0x4][0x8] ;  /* 0x0100020000067ab9 */ /* 0x000fe20000000a00 */
[----:B------:R-:W-:Y:S01]  /*18c0*/  IMAD.U32 R4, RZ, RZ, UR4 ;  /* 0x00000004ff047e24 */ /* 0x000fe2000f8e00ff */
[----:B------:R0:W1:Y:S01]  /*18d0*/  LDC.64 R14, c[0x4][R0] ;  /* 0x01000000000e7b82 */ /* 0x0000620000000a00 */
[----:B------:R-:W-:Y:S01]  /*18e0*/  IMAD.U32 R5, RZ, RZ, UR5 ;  /* 0x00000005ff057e24 */ /* 0x000fe2000f8e00ff */
[----:B------:R-:W-:Y:S01]  /*18f0*/  ULDC.64 UR4, c[0x4][0x70] ;  /* 0x01001c0000047ab9 */ /* 0x000fe20000000a00 */
[----:B------:R-:W-:Y:S02]  /*1900*/  IMAD.U32 R10, RZ, RZ, UR6 ;  /* 0x00000006ff0a7e24 */ /* 0x000fe4000f8e00ff */
[----:B------:R-:W-:Y:S02]  /*1910*/  IMAD.U32 R6, RZ, RZ, UR4 ;  /* 0x00000004ff067e24 */ /* 0x000fe4000f8e00ff */
[----:B------:R-:W-:-:S02]  /*1920*/  IMAD.U32 R7, RZ, RZ, UR5 ;  /* 0x00000005ff077e24 */ /* 0x000fc4000f8e00ff */
[----:B------:R-:W-:Y:S02]  /*1930*/  IMAD.U32 R11, RZ, RZ, UR7 ;  /* 0x00000007ff0b7e24 */ /* 0x000fe4000f8e00ff */
[----:B------:R-:W-:Y:S02]  /*1940*/  IMAD.MOV.U32 R8, RZ, RZ, 0x1e1 ;  /* 0x000001e1ff087424 */ /* 0x000fe400078e00ff */
[----:B------:R-:W-:Y:S02]  /*1950*/  IMAD.MOV.U32 R12, RZ, RZ, 0x1 ;  /* 0x00000001ff0c7424 */ /* 0x000fe400078e00ff */
[----:B0-----:R-:W-:-:S07]  /*1960*/  IMAD.MOV.U32 R13, RZ, RZ, RZ ;  /* 0x000000ffff0d7224 */ /* 0x001fce00078e00ff */
[----:B------:R-:W-:-:S07]  /*1970*/  LEPC R20, `(.L_x_20) ;  /* 0x000000001014794e */ /* 0x000fce0000000000 */
[----:B-1---5:R-:W-:Y:S05]  /*1980*/  CALL.ABS.NOINC R14 ;  /* 0x000000000e007343 */ /* 0x022fea0003c00000 */
.L_x_20:
[----:B------:R-:W-:-:S06]  /*1990*/  ULOP3.LUT UR4, UR36, 0x1, URZ, 0xfc, !UPT ;  /* 0x0000000124047892 */ /* 0x000fcc000f8efc3f */
[----:B0-----:R-:W-:-:S05]  /*19a0*/  IMAD.U32 R0, RZ, RZ, UR4 ;  /* 0x00000004ff007e24 */ /* 0x001fca000f8e00ff */
[----:B------:R-:W-:-:S13]  /*19b0*/  ISETP.NE.AND P0, PT, R0, 0x3, PT ;  /* 0x000000030000780c */ /* 0x000fda0003f05270 */
[----:B------:R-:W-:Y:S05]  /*19c0*/  @!P0 BRA `(.L_x_21) ;  /* 0x0000000000048947 */ /* 0x000fea0003800000 */
[----:B------:R-:W-:Y:S01]  /*19d0*/  BPT.TRAP 0x1 ;  /* 0x000000040000795c */ /* 0x000fe20000300000 */
.L_x_21:
[----:B------:R-:W-:Y:S02]  /*19e0*/  IMAD.U32 R3, RZ, RZ, UR42 ;  /* 0x0000002aff037e24 */ /* 0x000fe4000f8e00ff */
[----:B------:R-:W-:-:S03]  /*19f0*/  IMAD.U32 R0, RZ, RZ, UR46 ;  /* 0x0000002eff007e24 */ /* 0x000fc6000f8e00ff */
[----:B------:R-:W-:Y:S02]  /*1a00*/  LEA R3, R3, UR41, 0x3 ;  /* 0x0000002903037c11 */ /* 0x000fe4000f8e18ff */
[----:B------:R-:W-:-:S04]  /*1a10*/  SHF.L.U32 R0, R0, 0x1f, RZ ;  /* 0x0000001f00007819 */ /* 0x000fc800000006ff */
[----:B------:R0:W1:Y:S01]  /*1a20*/  SYNCS.PHASECHK.TRANS64.TRYWAIT P1, [R3+URZ], R0 ;  /* 0x00000000030075a7 */ /* 0x000062000802017f */
[----:B------:R-:W-:Y:S05]  /*1a30*/  @!P0 BRA `(.L_x_22) ;  /* 0x0000000000048947 */ /* 0x000fea0003800000 */
[----:B------:R-:W-:Y:S01]  /*1a40*/  BPT.TRAP 0x1 ;  /* 0x000000040000795c */ /* 0x000fe20000300000 */
.L_x_22:
[----:B------:R-:W-:-:S05]  /*1a50*/  IMAD.U32 R4, RZ, RZ, UR45 ;  /* 0x0000002dff047e24 */ /* 0x000fca000f8e00ff */
[----:B------:R-:W-:Y:S01]  /*1a60*/  ISETP.GE.AND P2, PT, R4, 0x1, PT ;  /* 0x000000010400780c */ /* 0x000fe20003f46270 */
[----:B-1----:R-:W-:-:S12]  /*1a70*/  @P1 BRA `(.L_x_23) ;  /* 0x0000000000081947 */ /* 0x002fd80003800000 */
[----:B------:R-:W1:Y:S02]  /*1a80*/  SYNCS.PHASECHK.TRANS64.TRYWAIT P1, [R3+URZ], R0 ;  /* 0x00000000030075a7 */ /* 0x000e64000802017f */
[----:B-1----:R-:W-:Y:S05]  /*1a90*/  @!P1 BRA `(.L_x_24) ;  /* 0x0000007000f49947 */ /* 0x002fea0003800000 */
.L_x_23:
[----:B------:R-:W-:Y:S05]  /*1aa0*/  WARPSYNC.ALL ;  /* 0x0000000000007948 */ /* 0x000fea0003800000 */
[----:B------:R-:W-:Y:S01]  /*1ab0*/  UIADD3 UR5, UR41, 0x180, URZ ;  /* 0x0000018029057890 */ /* 0x000fe2000fffe03f */
[----:B------:R-:W-:Y:S01]  /*1ac0*/  WARPGROUP.ARRIVE ;  /* 0x00000000000079c5 */ /* 0x000fe20000000000 */
[----:B------:R-:W-:Y:S02]  /*1ad0*/  UIADD3 UR4, UR41, 0x10180, URZ ;  /* 0x0001018029047890 */ /* 0x000fe4000fffe03f */
[----:B------:R-:W-:Y:S02]  /*1ae0*/  USHF.R.U32.HI UR5, URZ, 0x4, UR5 ;  /* 0x000000043f057899 */ /* 0x000fe40008011605 */
[----:B------:R-:W-:-:S02]  /*1af0*/  USHF.R.U32.HI UR4, URZ, 0x4, UR4 ;  /* 0x000000043f047899 */ /* 0x000fc40008011604 */
[----:B------:R-:W-:Y:S02]  /*1b00*/  ULOP3.LUT UR6, UR5, 0x3fff, URZ, 0xc0, !UPT ;  /* 0x00003fff05067892 */ /* 0x000fe4000f8ec03f */
[----:B------:R-:W-:Y:S02]  /*1b10*/  ULOP3.LUT UR5, UR4, 0x3fff, URZ, 0xc0, !UPT ;  /* 0x00003fff04057892 */ /* 0x000fe4000f8ec03f */
[----:B------:R-:W-:Y:S02]  /*1b20*/  ULOP3.LUT UR4, UR6, 0x10000, URZ, 0xfc, !UPT ;  /* 0x0001000006047892 */ /* 0x000fe4000f8efc3f */
[----:B------:R-:W-:Y:S02]  /*1b30*/  ULOP3.LUT UR5, UR5, 0x10000, URZ, 0xfc, !UPT ;  /* 0x0001000005057892 */ /* 0x000fe4000f8efc3f */
[----:B------:R-:W-:Y:S02]  /*1b40*/  ULEA UR7, UR42, UR4, 0x9 ;  /* 0x000000042a077291 */ /* 0x000fe4000f8e483f */
[----:B------:R-:W-:Y:S01]  /*1b50*/  UIMAD UR6, UR42, 0x500, UR5 ;  /* 0x000005002a0678a4 */ /* 0x000fe2000f8e0205 */
[----:B------:R-:W-:Y:S01]  /*1b60*/  UMOV UR9, 0x40000040 ;  /* 0x4000004000097882 */ /* 0x000fe20000000000 */
[----:B------:R-:W-:-:S02]  /*1b70*/  UMOV UR11, 0x40000040 ;  /* 0x40000040000b7882 */ /* 0x000fc40000000000 */
[----:B------:R-:W-:Y:S01]  /*1b80*/  UIADD3 UR12, UR6, 0x100, URZ ;  /* 0x00000100060c7890 */ /* 0x000fe2000fffe03f */
[----:B------:R-:W-:Y:S02]  /*1b90*/  UMOV UR8, UR7 ;  /* 0x0000000700087c82 */ /* 0x000fe40008000000 */
[----:B------:R-:W-:Y:S01]  /*1ba0*/  UMOV UR10, UR6 ;  /* 0x00000006000a7c82 */ /* 0x000fe20008000000 */
[----:B------:R-:W-:Y:S01]  /*1bb0*/  UIADD3 UR13, UR6, 0x200, URZ ;  /* 0x00000200060d7890 */ /* 0x000fe2000fffe03f */
[----:B------:R-:W-:Y:S01]  /*1bc0*/  IGMMA.64x32x32.S8.S8 R88, gdesc[UR8], RZ, !UPT, gsb0 ;  /* 0x01200000085879f1 */ /* 0x000fe2000c0410ff */
[----:B------:R-:W-:Y:S01]  /*1bd0*/  UMOV UR11, 0x40000040 ;  /* 0x40000040000b7882 */ /* 0x000fe20000000000 */
[----:B------:R-:W-:Y:S01]  /*1be0*/  UMOV UR10, UR12 ;  /* 0x0000000c000a7c82 */ /* 0x000fe20008000000 */
[----:B------:R-:W-:Y:S02]  /*1bf0*/  UIADD3 UR14, UR6, 0x300, URZ ;  /* 0x00000300060e7890 */ /* 0x000fe4000fffe03f */
[----:B------:R-:W-:Y:S01]  /*1c00*/  UIADD3 UR12, UR6, 0x400, URZ ;  /* 0x00000400060c7890 */ /* 0x000fe2000fffe03f */
[----:B------:R-:W-:-:S02]  /*1c10*/  WARPGROUP.DEPBAR.LE gsb0, 0x0 ;  /* 0x00008000000079c5 */ /* 0x000fc40000010000 */
[----:B------:R-:W-:-:S06]  /*1c20*/  WARPGROUP.ARRIVE ;  /* 0x00000000000079c5 */ /* 0x000fcc0000000000 */
[----:B------:R-:W-:Y:S01]  /*1c30*/  IGMMA.64x32x32.S8.S8 R72, gdesc[UR8], RZ, !UPT, gsb0 ;  /* 0x01200000084879f1 */ /* 0x000fe2000c0410ff */
[----:B------:R-:W-:Y:S01]  /*1c40*/  UMOV UR10, UR13 ;  /* 0x0000000d000a7c82 */ /* 0x000fe20008000000 */
[----:B------:R-:W-:Y:S01]  /*1c50*/  UMOV UR11, 0x40000040 ;  /* 0x40000040000b7882 */ /* 0x000fe20000000000 */
[----:B------:R-:W-:Y:S01]  /*1c60*/  UIADD3 UR13, UR6, 0x202, URZ ;  /* 0x00000202060d7890 */ /* 0x000fe2000fffe03f */
[----:B------:R-:W-:Y:S02]  /*1c70*/  WARPGROUP.DEPBAR.LE gsb0, 0x0 ;  /* 0x00008000000079c5 */ /* 0x000fe40000010000 */
        /* <DEDUP_REMOVED lines=14> */
[----:B------:R-:W-:Y:S02]  /*1d60*/  UIADD3 UR8, UR7, 0x2, URZ ;  /* 0x0000000207087890 */ /* 0x000fe4000fffe03f */
[----:B------:R-:W-:Y:S01]  /*1d70*/  UIADD3 UR10, UR6, 0x2, URZ ;  /* 0x00000002060a7890 */ /* 0x000fe2000fffe03f */
[----:B------:R-:W-:Y:S01]  /*1d80*/  UMOV UR9, 0x40000040 ;  /* 0x4000004000097882 */ /* 0x000fe20000000000 */
[----:B------:R-:W-:Y:S01]  /*1d90*/  UMOV UR11, 0x40000040 ;  /* 0x40000040000b7882 */ /* 0x000fe20000000000 */
[----:B------:R-:W-:Y:S02]  /*1da0*/  WARPGROUP.DEPBAR.LE gsb0, 0x0 ;  /* 0x00008000000079c5 */ /* 0x000fe40000010000 */
[----:B------:R-:W-:-:S06]  /*1db0*/  WARPGROUP.ARRIVE ;  /* 0x00000000000079c5 */ /* 0x000fcc0000000000 */
[----:B------:R-:W-:Y:S01]  /*1dc0*/  IGMMA.64x32x32.S8.S8 R88, gdesc[UR8], R88, gsb0 ;  /* 0x01200000085879f1 */ /* 0x000fe20008041058 */
[----:B------:R-:W-:Y:S01]  /*1dd0*/  UMOV UR10, UR12 ;  /* 0x0000000c000a7c82 */ /* 0x000fe20008000000 */
[----:B------:R-:W-:Y:S01]  /*1de0*/  UMOV UR11, 0x40000040 ;  /* 0x40000040000b7882 */ /* 0x000fe20000000000 */
[----:B------:R-:W-:Y:S01]  /*1df0*/  UIADD3 UR12, UR6, 0x402, URZ ;  /* 0x00000402060c7890 */ /* 0x000fe2000fffe03f */
        /* <DEDUP_REMOVED lines=55> */
[----:B------:R-:W-:Y:S02]  /*2170*/  UIADD3 UR7, UR6, 0x106, URZ ;  /* 0x0000010606077890 */ /* 0x000fe4000fffe03f */
        /* <DEDUP_REMOVED lines=23> */
[----:B------:R-:W-:Y:S03]  /*22f0*/  IGMMA.64x32x32.S8.S8 R24, gdesc[UR8], R24, gsb0 ;  /* 0x01200000081879f1 */ /* 0x000fe60008041018 */
[----:B------:R-:W-:Y:S02]  /*2300*/  WARPGROUP.DEPBAR.LE gsb0, 0x0 ;  /* 0x00008000000079c5 */ /* 0x000fe40000010000 */
[----:B------:R-:W-:Y:S05]  /*2310*/  @!P2 BRA `(.L_x_25) ;  /* 0x000000080098a947 */ /* 0x000fea0003800000 */
[----:B------:R-:W-:Y:S01]  /*2320*/  UIADD3 UR6, UR42, 0x1, URZ ;  /* 0x000000012a067890 */ /* 0x000fe2000fffe03f */
[----:B01----:R-:W-:Y:S02]  /*2330*/  IMAD.U32 R0, RZ, RZ, UR45 ;  /* 0x0000002dff007e24 */ /* 0x003fe4000f8e00ff */
[----:B------:R-:W-:Y:S01]  /*2340*/  IMAD.U32 R3, RZ, RZ, UR42 ;  /* 0x0000002aff037e24 */ /* 0x000fe2000f8e00ff */
[----:B------:R-:W-:-:S04]  /*2350*/  UISETP.NE.AND UP0, UPT, UR6, 0x8, UPT ;  /* 0x000000080600788c */ /* 0x000fc8000bf05270 */
[----:B------:R-:W-:Y:S02]  /*2360*/  USEL UR7, URZ, 0x1, UP0 ;  /* 0x000000013f077887 */ /* 0x000fe40008000000 */
[----:B------:R-:W-:Y:S02]  /*2370*/  USEL UR6, UR6, URZ, UP0 ;  /* 0x0000003f06067287 */ /* 0x000fe40008000000 */
[----:B------:R-:W-:-:S06]  /*2380*/  ULOP3.LUT UR7, UR46, UR7, URZ, 0x3c, !UPT ;  /* 0x000000072e077292 */ /* 0x000fcc000f8e3c3f */
[----:B------:R-:W-:-:S07]  /*2390*/  IMAD.U32 R6, RZ, RZ, UR7 ;  /* 0x00000007ff067e24 */ /* 0x000fce000f8e00ff */
.L_x_32:
[----:B------:R-:W-:Y:S05]  /*23a0*/  @!P0 BRA `(.L_x_26) ;  /* 0x0000000000048947 */ /* 0x000fea0003800000 */
[----:B------:R-:W-:Y:S01]  /*23b0*/  BPT.TRAP 0x1 ;  /* 0x000000040000795c */ /* 0x000fe20000300000 */
.L_x_26:
[----:B------:R-:W-:Y:S01]  /*23c0*/  ULEA UR7, UR6, UR41, 0x3 ;  /* 0x0000002906077291 */ /* 0x000fe2000f8e183f */
[----:B------:R-:W-:-:S08]  /*23d0*/  SHF.L.U32 R4, R6, 0x1f, RZ ;  /* 0x0000001f06047819 */ /* 0x000fd000000006ff */
[----:B------:R0:W1:Y:S01]  /*23e0*/  SYNCS.PHASECHK.TRANS64.TRYWAIT P1, [UR7], R4 ;  /* 0x00000004ff0075a7 */ /* 0x0000620008020147 */
[----:B------:R-:W-:Y:S05]  /*23f0*/  @!P0 BRA `(.L_x_27) ;  /* 0x0000000000048947 */ /* 0x000fea0003800000 */
[----:B------:R-:W-:Y:S01]  /*2400*/  BPT.TRAP 0x1 ;  /* 0x000000040000795c */ /* 0x000fe20000300000 */
.L_x_27:
[----:B-1----:R-:W-:Y:S05]  /*2410*/  @P1 BRA `(.L_x_28) ;  /* 0x0000000000081947 */ /* 0x002fea0003800000 */
[----:B------:R-:W1:Y:S02]  /*2420*/  SYNCS.PHASECHK.TRANS64.TRYWAIT P1, [UR7], R4 ;  /* 0x00000004ff0075a7 */ /* 0x000e640008020147 */
[----:B-1----:R-:W-:Y:S05]  /*2430*/  @!P1 BRA `(.L_x_29) ;  /* 0x0000006800a09947 */ /* 0x002fea0003800000 */
.L_x_28:
[----:B------:R-:W-:Y:S01]  /*2440*/  ULEA UR12, UR6, UR4, 0x9 ;  /* 0x00000004060c7291 */ /* 0x000fe2000f8e483f */
[----:B------:R-:W-:Y:S01]  /*2450*/  WARPGROUP.ARRIVE ;  /* 0x00000000000079c5 */ /* 0x000fe20000000000 */
[----:B------:R-:W-:Y:S01]  /*2460*/  UIMAD UR7, UR6, 0x500, UR5 ;  /* 0x00000500060778a4 */ /* 0x000fe2000f8e0205 */
[----:B------:R-:W-:Y:S01]  /*2470*/  UMOV UR9, 0x40000040 ;  /* 0x4000004000097882 */ /* 0x000fe20000000000 */
[----:B------:R-:W-:Y:S02]  /*2480*/  UMOV UR11, 0x40000040 ;  /* 0x40000040000b7882 */ /* 0x000fe40000000000 */
[----:B------:R-:W-:Y:S01]  /*2490*/  UIADD3 UR13, UR7, 0x100, URZ ;  /* 0x00000100070d7890 */ /* 0x000fe2000fffe03f */
[----:B------:R-:W-:Y:S02]  /*24a0*/  UMOV UR8, UR12 ;  /* 0x0000000c00087c82 */ /* 0x000fe40008000000 */
[----:B------:R-:W-:Y:S01]  /*24b0*/  UMOV UR10, UR7 ;  /* 0x00000007000a7c82 */ /* 0x000fe20008000000 */
[----:B------:R-:W-:Y:S01]  /*24c0*/  UIADD3 UR14, UR7, 0x200, URZ ;  /* 0x00000200070e7890 */ /* 0x000fe2000fffe03f */
[----:B------:R-:W-:Y:S01]  /*24d0*/  IGMMA.64x32x32.S8.S8 R88, gdesc[UR8], R88, gsb0 ;  /* 0x01200000085879f1 */ /* 0x000fe20008041058 */
[----:B------:R-:W-:Y:S01]  /*24e0*/  UMOV UR11, 0x40000040 ;  /* 0x40000040000b7882 */ /* 0x000fe20000000000 */
[----:B------:R-:W-:Y:S01]  /*24f0*/  UMOV UR10, UR13 ;  /* 0x0000000d000a7c82 */ /* 0x000fe20008000000 */
[----:B------:R-:W-:-:S02]  /*2500*/  UIADD3 UR15, UR7, 0x300, URZ ;  /* 0x00000300070f7890 */ /* 0x000fc4000fffe03f */
        /* <DEDUP_REMOVED lines=114> */
[----:B------:R-:W-:Y:S01]  /*2c30*/  BPT.TRAP 0x1 ;  /* 0x000000040000795c */ /* 0x000fe20000300000 */
.L_x_30:
[----:B------:R-:W-:Y:S01]  /*2c40*/  ISETP.NE.AND P1, PT, R23, RZ, PT ;  /* 0x000000ff1700720c */ /* 0x000fe20003f25270 */
[----:B------:R-:W-:-:S12]  /*2c50*/  UISETP.GT.U32.AND UP0, UPT, UR36, 0x1, UPT ;  /* 0x000000012400788c */ /* 0x000fd8000bf04070 */
[----:B01----:R-:W-:-:S05]  /*2c60*/  @P1 LEA R4, R3, UR41, 0x3 ;  /* 0x0000002903041c11 */ /* 0x003fca000f8e18ff */
[----:B------:R-:W-:-:S05]  /*2c70*/  @P1 VIADD R5, R4, 0x40 ;  /* 0x0000004004051836 */ /* 0x000fca0000000000 */
[----:B------:R-:W-:-:S04]  /*2c80*/  @P1 PRMT R5, R22, 0x654, R5 ;  /* 0x0000065416051816 */ /* 0x000fc80000000005 */
[----:B------:R0:W-:Y:S01]  /*2c90*/  @P1 SYNCS.ARRIVE.TRANS64.RED.A1T0 RZ, [R5+URZ], RZ ;  /* 0x000000ff05ff19a7 */ /* 0x0001e2000810043f */
[----:B------:R-:W-:-:S13]  /*2ca0*/  PLOP3.LUT P1, PT, PT, PT, UP0, 0x80, 0x0 ;  /* 0x000000000000781c */ /* 0x000fda0003f2f008 */
[----:B0-----:R-:W-:Y:S05]  /*2cb0*/  @P1 BRA `(.L_x_31) ;  /* 0x0000000000041947 */ /* 0x001fea0003800000 */
[----:B------:R-:W-:Y:S01]  /*2cc0*/  BPT.TRAP 0x1 ;  /* 0x000000040000795c */ /* 0x000fe20000300000 */
.L_x_31:
[----:B------:R-:W-:Y:S01]  /*2cd0*/  UIADD3 UR6, UR6, 0x1, URZ ;  /* 0x0000000106067890 */ /* 0x000fe2000fffe03f */
[C---:B------:R-:W-:Y:S01]  /*2ce0*/  ISETP.GT.AND P2, PT, R0.reuse, 0x1, PT ;  /* 0x000000010000780c */ /* 0x040fe20003f44270 */
[----:B------:R-:W-:Y:S02]  /*2cf0*/  VIADD R3, R3, 0x1 ;  /* 0x0000000103037836 */ /* 0x000fe40000000000 */
[----:B------:R-:W-:Y:S01]  /*2d00*/  UISETP.NE.AND UP0, UPT, UR6, 0x8, UPT ;  /* 0x000000080600788c */ /* 0x000fe2000bf05270 */
[----:B------:R-:W-:Y:S02]  /*2d10*/  VIADD R0, R0, 0xffffffff ;  /* 0xffffffff00007836 */ /* 0x000fe40000000000 */
[C---:B------:R-:W-:Y:S01]  /*2d20*/  ISETP.NE.AND P1, PT, R3.reuse, 0x8, PT ;  /* 0x000000080300780c */ /* 0x040fe20003f25270 */
[----:B------:R-:W-:Y:S02]  /*2d30*/  USEL UR7, URZ, 0x1, UP0 ;  /* 0x000000013f077887 */ /* 0x000fe40008000000 */
[----:B------:R-:W-:Y:S01]  /*2d40*/  USEL UR6, UR6, URZ, UP0 ;  /* 0x0000003f06067287 */ /* 0x000fe20008000000 */
[----:B------:R-:W-:-:S03]  /*2d50*/  SEL R3, R3, RZ, P1 ;  /* 0x000000ff03037207 */ /* 0x000fc60000800000 */
[----:B------:R-:W-:Y:S01]  /*2d60*/  LOP3.LUT R6, R6, UR7, RZ, 0x3c, !PT ;  /* 0x0000000706067c12 */ /* 0x000fe2000f8e3cff */
[----:B------:R-:W-:Y:S07]  /*2d70*/  @P2 BRA `(.L_x_32) ;  /* 0xfffffff400882947 */ /* 0x000fee000383ffff */
.L_x_25:
[----:B01----:R-:W0:Y:S01]  /*2d80*/  LDC R0, c[0x0][0x28c] ;  /* 0x0000a300ff007b82 */ /* 0x003e220000000800 */
[----:B------:R1:W-:Y:S01]  /*2d90*/  SYNCS.ARRIVE.TRANS64.A1T0 RZ, [R110+UR44], RZ ;  /* 0x000000ff6eff79a7 */ /* 0x0003e2000810002c */
[----:B0-----:R-:W-:-:S13]  /*2da0*/  ISETP.GE.AND P1, PT, R0, 0x1, PT ;  /* 0x000000010000780c */ /* 0x001fda0003f26270 */
[----:B-1----:R-:W-:Y:S05]  /*2db0*/  @!P1 BRA `(.L_x_33) ;  /* 0x0000000000409947 */ /* 0x002fea0003800000 */
[----:B------:R-:W-:Y:S05]  /*2dc0*/  @!P0 BRA `(.L_x_34) ;  /* 0x0000000000048947 */ /* 0x000fea0003800000 */
[----:B------:R-:W-:Y:S01]  /*2dd0*/  BPT.TRAP 0x1 ;  /* 0x000000040000795c */ /* 0x000fe20000300000 */
.L_x_34:
[----:B------:R-:W-:Y:S01]  /*2de0*/  ISETP.NE.AND P0, PT, R23, RZ, PT ;  /* 0x000000ff1700720c */ /* 0x000fe20003f05270 */
[----:B------:R-:W-:-:S12]  /*2df0*/  IMAD.U32 R3, RZ, RZ, UR41 ;  /* 0x00000029ff037e24 */ /* 0x000fd8000f8e00ff */
[----:B------:R-:W-:-:S05]  /*2e00*/  VOTEU.ANY UP0, P0 ;  /* 0x00000000003f7886 */ /* 0x000fca0000000100 */
[----:B------:R-:W-:Y:S02]  /*2e10*/  @UP0 UIADD3 UR4, UR45, UR42, URZ ;  /* 0x0000002a2d040290 */ /* 0x000fe4000fffe03f */
[----:B------:R-:W-:-:S04]  /*2e20*/  UISETP.GT.U32.AND UP0, UPT, UR36, 0x1, UPT ;  /* 0x000000012400788c */ /* 0x000fc8000bf04070 */
[----:B------:R-:W-:-:S04]  /*2e30*/  IMAD.U32 R0, RZ, RZ, UR4 ;  /* 0x00000004ff007e24 */ /* 0x000fc8000f8e00ff */
[----:B------:R-:W-:-:S05]  /*2e40*/  @P0 IMAD.SHL.U32 R0, R0, 0x8, RZ ;  /* 0x0000000800000824 */ /* 0x000fca00078e00ff */
[----:B------:R-:W-:-:S04]  /*2e50*/  @P0 LOP3.LUT R0, R0, 0x38, RZ, 0xc0, !PT ;  /* 0x0000003800000812 */ /* 0x000fc800078ec0ff */
[----:B------:R-:W-:-:S04]  /*2e60*/  @P0 IADD3 R3, R3, 0x40, R0 ;  /* 0x0000004003030810 */ /* 0x000fc80007ffe000 */
[----:B------:R-:W-:-:S04]  /*2e70*/  @P0 PRMT R3, R22, 0x654, R3 ;  /* 0x0000065416030816 */ /* 0x000fc80000000003 */
[----:B------:R0:W-:Y:S01]  /*2e80*/  @P0 SYNCS.ARRIVE.TRANS64.RED.A1T0 RZ, [R3+URZ], RZ ;  /* 0x000000ff03ff09a7 */ /* 0x0001e2000810043f */
[----:B------:R-:W-:-:S13]  /*2e90*/  PLOP3.LUT P0, PT, PT, PT, UP0, 0x80, 0x0 ;  /* 0x000000000000781c */ /* 0x000fda0003f0f008 */
[----:B0-----:R-:W-:Y:S05]  /*2ea0*/  @P0 BRA `(.L_x_33) ;  /* 0x0000000000040947 */ /* 0x001fea0003800000 */
[----:B------:R-:W-:Y:S01]  /*2eb0*/  BPT.TRAP 0x1 ;  /* 0x000000040000795c */ /* 0x000fe20000300000 */
.L_x_33:
[----:B------:R-:W-:Y:S01]  /*2ec0*/  SHF.L.U32 R0, R115, 0x1f, RZ ;  /* 0x0000001f73007819 */ /* 0x000fe200000006ff */
[----:B------:R-:W-:Y:S01]  /*2ed0*/  UIADD3 UR42, UR40, UR42, URZ ;  /* 0x0000002a282a7290 */ /* 0x000fe2000fffe03f */
[----:B------:R-:W0:Y:S01]  /*2ee0*/  LDC R7, c[0x0][0x288] ;  /* 0x0000a200ff077b82 */ /* 0x000e220000000800 */
[----:B------:R-:W-:Y:S02]  /*2ef0*/  IMAD.SHL.U32 R8, R108, 0x2, RZ ;  /* 0x000000026c087824 */ /* 0x000fe400078e00ff */
[----:B------:R-:W-:Y:S02]  /*2f00*/  USHF.R.U32.HI UR4, URZ, 0x3, UR42 ;  /* 0x000000033f047899 */ /* 0x000fe4000801162a */
[----:B------:R-:W-:Y:S01]  /*2f10*/  UISETP.GT.U32.AND UP0, UPT, UR42, 0x7, UPT ;  /* 0x000000072a00788c */ /* 0x000fe2000bf04070 */
[----:B------:R-:W-:Y:S01]  /*2f20*/  SHF.R.S32.HI R9, RZ, 0x1f, R8 ;  /* 0x0000001fff097819 */ /* 0x000fe20000011408 */
[----:B------:R-:W-:Y:S01]  /*2f30*/  ULOP3.LUT UR4, UR4, 0x1, URZ, 0xc0, !UPT ;  /* 0x0000000104047892 */ /* 0x000fe2000f8ec03f */
[----:B------:R-:W1:Y:S01]  /*2f40*/  SYNCS.PHASECHK.TRANS64.TRYWAIT P0, [R109+UR43+0x10], R0 ;  /* 0x000010006d0075a7 */ /* 0x000e62000800016b */
[----:B------:R-:W-:-:S02]  /*2f50*/  UISETP.LT.U32.AND UP0, UPT, UR40, 0x8, UP0 ;  /* 0x000000082800788c */ /* 0x000fc40008701070 */
[----:B------:R-:W-:Y:S02]  /*2f60*/  UISETP.NE.U32.AND UP1, UPT, UR4, 0x1, UPT ;  /* 0x000000010400788c */ /* 0x000fe4000bf25070 */
[----:B------:R-:W-:Y:S02]  /*2f70*/  USEL UR5, URZ, 0x1, !UP0 ;  /* 0x000000013f057887 */ /* 0x000fe4000c000000 */
[----:B------:R-:W-:Y:S02]  /*2f80*/  UISETP.GT.U32.AND UP1, UPT, UR40, 0x7, !UP1 ;  /* 0x000000072800788c */ /* 0x000fe4000cf24070 */
[----:B------:R-:W-:Y:S02]  /*2f90*/  ULOP3.LUT UR42, UR42, 0x7, URZ, 0xc0, !UPT ;  /* 0x000000072a2a7892 */ /* 0x000fe4000f8ec03f */
[----:B------:R-:W-:-:S04]  /*2fa0*/  USEL UR4, URZ, 0x1, !UP1 ;  /* 0x000000013f047887 */ /* 0x000fc8000c800000 */
[----:B------:R-:W-:Y:S01]  /*2fb0*/  ULOP3.LUT UR46, UR4, UR46, UR5, 0x96, !UPT ;  /* 0x0000002e042e7292 */ /* 0x000fe2000f8e9605 */
[----:B01----:R-:W-:Y:S11]  /*2fc0*/  @!P0 BRA `(.L_x_35) ;  /* 0x0000005c00d48947 */ /* 0x003ff60003800000 */
.L_x_229:
[----:B0-----:R-:W-:Y:S01]  /*2fd0*/  IMAD.SHL.U32 R0, R19, 0x40, RZ ;  /* 0x0000004013007824 */ /* 0x001fe200078e00ff */
[----:B------:R-:W-:Y:S01]  /*2fe0*/  ULDC UR6, c[0x0][0x284] ;  /* 0x0000a10000067ab9 */ /* 0x000fe20000000800 */
[----:B------:R-:W-:Y:S01]  /*2ff0*/  IMAD R11, R18, 0xa0, RZ ;  /* 0x000000a0120b7824 */ /* 0x000fe200078e02ff */
[----:B------:R-:W-:Y:S01]  /*3000*/  SHF.R.S32.HI R118, RZ, 0x1f, R2 ;  /* 0x0000001fff767819 */ /* 0x000fe20000011402 */
[----:B------:R-:W-:Y:S01]  /*3010*/  ULDC.64 UR4, c[0x0][0x5d0] ;  /* 0x0001740000047ab9 */ /* 0x000fe20000000a00 */
[----:B------:R-:W-:Y:S01]  /*3020*/  ISETP.GE.AND P0, PT, R0, UR6, PT ;  /* 0x0000000600007c0c */ /* 0x000fe2000bf06270 */
[----:B------:R-:W-:Y:S01]  /*3030*/  IMAD.WIDE.U32 R4, R2, UR4, R8 ;  /* 0x0000000402047c25 */ /* 0x000fe2000f8e0008 */
[----:B------:R-:W-:Y:S02]  /*3040*/  SHF.R.S32.HI R18, RZ, 0x1f, R11 ;  /* 0x0000001fff127819 */ /* 0x000fe4000001140b */
[C---:B------:R-:W-:Y:S01]  /*3050*/  ISETP.GE.OR P0, PT, R11.reuse, R7, P0 ;  /* 0x000000070b00720c */ /* 0x040fe20000706670 */
[----:B------:R-:W-:Y:S01]  /*3060*/  IMAD R3, R118, UR4, RZ ;  /* 0x0000000476037c24 */ /* 0x000fe2000f8e02ff */
[----:B------:R-:W-:-:S03]  /*3070*/  IADD3 R4, P1, R11, R4, RZ ;  /* 0x000000040b047210 */ /* 0x000fc60007f3e0ff */
[----:B------:R-:W-:-:S05]  /*3080*/  IMAD R3, R2, UR5, R3 ;  /* 0x0000000502037c24 */ /* 0x000fca000f8e0203 */
[----:B------:R-:W-:-:S03]  /*3090*/  IADD3.X R5, R18, R5, R3, P1, !PT ;  /* 0x0000000512057210 */ /* 0x000fc60000ffe403 */
[----:B------:R-:W-:Y:S05]  /*30a0*/  @P0 BRA `(.L_x_36) ;  /* 0x0000004000e00947 */ /* 0x000fea0003800000 */
[----:B------:R-:W0:Y:S01]  /*30b0*/  LDC.64 R12, c[0x0][0x5c8] ;  /* 0x00017200ff0c7b82 */ /* 0x000e220000000a00 */
[----:B------:R-:W-:Y:S01]  /*30c0*/  IMAD.WIDE R14, R19, 0x40, R106 ;  /* 0x00000040130e7825 */ /* 0x000fe200078e026a */
[----:B------:R-:W-:Y:S01]  /*30d0*/  ULDC.64 UR4, c[0x0][0x5c0] ;  /* 0x0001700000047ab9 */ /* 0x000fe20000000a00 */
[----:B------:R-:W-:Y:S02]  /*30e0*/  BSSY B0, `(.L_x_36) ;  /* 0x0000434000007945 */ /* 0x000fe40003800000 */
[----:B------:R-:W-:Y:S02]  /*30f0*/  IMAD R10, R108, -0x2, R7 ;  /* 0xfffffffe6c0a7824 */ /* 0x000fe400078e0207 */
[----:B------:R-:W-:Y:S02]  /*3100*/  IMAD.IADD R0, R113, 0x1, -R0 ;  /* 0x0000000171007824 */ /* 0x000fe400078e0a00 */
[----:B------:R-:W-:Y:S02]  /*3110*/  IMAD.IADD R10, R10, 0x1, -R11 ;  /* 0x000000010a0a7824 */ /* 0x000fe400078e0a0b */
[----:B0-----:R-:W-:-:S02]  /*3120*/  IMAD R3, R15, R12, RZ ;  /* 0x0000000c0f037224 */ /* 0x001fc400078e02ff */
[----:B------:R-:W-:-:S04]  /*3130*/  IMAD.WIDE.U32 R4, R14, R12, R4 ;  /* 0x0000000c0e047225 */ /* 0x000fc800078e0004 */
[----:B------:R-:W-:Y:S01]  /*3140*/  IMAD R3, R14, R13, R3 ;  /* 0x0000000d0e037224 */ /* 0x000fe200078e0203 */
[----:B------:R-:W-:-:S03]  /*3150*/  IADD3 R4, P0, R4, UR4, RZ ;  /* 0x0000000404047c10 */ /* 0x000fc6000ff1e0ff */
[----:B------:R-:W-:Y:S01]  /*3160*/  IMAD.IADD R3, R5, 0x1, R3 ;  /* 0x0000000105037824 */ /* 0x000fe200078e0203 */
[----:B------:R-:W-:-:S04]  /*3170*/  LEA R6, P1, R12, R4, 0x3 ;  /* 0x000000040c067211 */ /* 0x000fc800078218ff */
[----:B------:R-:W-:Y:S02]  /*3180*/  IADD3.X R5, R3, UR5, RZ, P0, !PT ;  /* 0x0000000503057c10 */ /* 0x000fe400087fe4ff */
[----:B-----5:R-:W-:Y:S02]  /*3190*/  ISETP.NE.AND P0, PT, R105, RZ, PT ;  /* 0x000000ff6900720c */ /* 0x020fe40003f05270 */
[----:B------:R-:W-:-:S11]  /*31a0*/  LEA.HI.X R7, R12, R5, R13, 0x3, P1 ;  /* 0x000000050c077211 */ /* 0x000fd600008f1c0d */
[----:B------:R-:W-:Y:S05]  /*31b0*/  @!P0 BRA `(.L_x_37) ;  /* 0x0000003000388947 */ /* 0x000fea0003800000 */
[----:B------:R-:W0:Y:S01]  /*31c0*/  LDC.64 R20, c[0x0][0x5b0] ;  /* 0x00016c00ff147b82 */ /* 0x000e220000000a00 */
[----:B------:R-:W-:Y:S01]  /*31d0*/  ULDC.64 UR4, c[0x0][0x5b8] ;  /* 0x00016e0000047ab9 */ /* 0x000fe20000000a00 */
[----:B------:R-:W-:Y:S01]  /*31e0*/  ISETP.GE.AND P2, PT, R10, 0x1, PT ;  /* 0x000000010a00780c */ /* 0x000fe20003f46270 */
[----:B------:R-:W-:Y:S01]  /*31f0*/  IMAD.WIDE.U32 R8, R2, UR4, R8 ;  /* 0x0000000402087c25 */ /* 0x000fe2000f8e0008 */
[----:B------:R-:W-:Y:S02]  /*3200*/  BSSY B1, `(.L_x_38) ;  /* 0x000000e000017945 */ /* 0x000fe40003800000 */
[----:B------:R-:W-:Y:S01]  /*3210*/  ISETP.LT.OR P4, PT, R0, 0x1, !P2 ;  /* 0x000000010000780c */ /* 0x000fe20005781670 */
[----:B------:R-:W-:Y:S01]  /*3220*/  IMAD R3, R118, UR4, RZ ;  /* 0x0000000476037c24 */ /* 0x000fe2000f8e02ff */
[----:B------:R-:W1:Y:S01]  /*3230*/  LDC.64 R116, c[0x0][0x5a8] ;  /* 0x00016a00ff747b82 */ /* 0x000e620000000a00 */
[----:B------:R-:W-:Y:S02]  /*3240*/  IADD3 R8, P0, R11, R8, RZ ;  /* 0x000000080b087210 */ /* 0x000fe40007f1e0ff */
[----:B------:R-:W-:-:S05]  /*3250*/  IMAD R3, R2, UR5, R3 ;  /* 0x0000000502037c24 */ /* 0x000fca000f8e0203 */
[----:B------:R-:W-:Y:S01]  /*3260*/  IADD3.X R9, R18, R9, R3, P0, !PT ;  /* 0x0000000912097210 */ /* 0x000fe200007fe403 */
[-C--:B0-----:R-:W-:Y:S02]  /*3270*/  IMAD R11, R15, R20.reuse, RZ ;  /* 0x000000140f0b7224 */ /* 0x081fe400078e02ff */
[----:B------:R-:W-:-:S04]  /*3280*/  IMAD.WIDE.U32 R2, R14, R20, R8 ;  /* 0x000000140e027225 */ /* 0x000fc800078e0008 */
[----:B------:R-:W-:Y:S01]  /*3290*/  IMAD R19, R14, R21, R11 ;  /* 0x000000150e137224 */ /* 0x000fe200078e020b */
[----:B-1----:R-:W-:-:S04]  /*32a0*/  IADD3 R2, P0, R2, R116, RZ ;  /* 0x0000007402027210 */ /* 0x002fc80007f1e0ff */
[----:B------:R-:W-:Y:S01]  /*32b0*/  IADD3.X R3, R117, R3, R19, P0, !PT ;  /* 0x0000000375037210 */ /* 0x000fe200007fe413 */
[----:B------:R-:W-:Y:S08]  /*32c0*/  @P4 BRA `(.L_x_39) ;  /* 0x0000000000044947 */ /* 0x000ff00003800000 */
[----:B------:R0:W5:Y:S02]  /*32d0*/  LDG.E.U8 R114, desc[UR50][R2.64] ;  /* 0x0000003202727981 */ /* 0x000164000c1e1100 */
.L_x_39:
[----:B------:R-:W-:Y:S05]  /*32e0*/  BSYNC B1 ;  /* 0x0000000000017941 */ /* 0x000fea0003800000 */
.L_x_38:
[C---:B------:R-:W-:Y:S01]  /*32f0*/  SHF.L.U64.HI R13, R20.reuse, 0x3, R21 ;  /* 0x00000003140d7819 */ /* 0x040fe20000010215 */
[----:B------:R-:W-:Y:S01]  /*3300*/  IMAD.SHL.U32 R12, R20, 0x8, RZ ;  /* 0x00000008140c7824 */ /* 0x000fe200078e00ff */
[----:B-----5:R-:W-:Y:S01]  /*3310*/  LOP3.LUT R11, R114, 0xffff, RZ, 0xc0, !PT ;  /* 0x0000ffff720b7812 */ /* 0x020fe200078ec0ff */
[----:B------:R-:W-:Y:S01]  /*3320*/  BSSY B1, `(.L_x_40) ;  /* 0x0000016000017945 */ /* 0x000fe20003800000 */
[----:B------:R-:W-:Y:S01]  /*3330*/  ISETP.GE.AND P1, PT, R10, 0x2, PT ;  /* 0x000000020a00780c */ /* 0x000fe20003f26270 */
[----:B------:R-:W-:Y:S01]  /*3340*/  IMAD.WIDE.U32 R12, R14, R20, R12 ;  /* 0x000000140e0c7225 */ /* 0x000fe200078e000c */
[----:B------:R-:W-:Y:S02]  /*3350*/  PRMT R18, R11, 0x8880, RZ ;  /* 0x000088800b127816 */ /* 0x000fe400000000ff */
[----:B------:R-:W-:Y:S01]  /*3360*/  ISETP.LT.OR P6, PT, R0, 0x1, !P1 ;  /* 0x000000010000780c */ /* 0x000fe20004fc1670 */
[----:B------:R-:W-:Y:S01]  /*3370*/  IMAD.IADD R14, R19, 0x1, R13 ;  /* 0x00000001130e7824 */ /* 0x000fe200078e020d */
[----:B------:R-:W-:Y:S01]  /*3380*/  IADD3 R8, P0, P3, R8, R116, R12 ;  /* 0x0000007408087210 */ /* 0x000fe20007b1e00c */
[----:B------:R-:W-:Y:S01]  /*3390*/  IMAD R11, R18, R105, RZ ;  /* 0x00000069120b7224 */ /* 0x000fe200078e02ff */
[----:B------:R-:W-:-:S02]  /*33a0*/  ISETP.LT.OR P2, PT, R0, 0x9, !P2 ;  /* 0x000000090000780c */ /* 0x000fc40005741670 */
[----:B------:R-:W-:Y:S01]  /*33b0*/  IADD3.X R9, R9, R117, R14, P0, P3 ;  /* 0x0000007509097210 */ /* 0x000fe200007e640e */
[----:B------:R-:W-:Y:S01]  /*33c0*/  @!P4 IMAD R13, R88, R104, R11 ;  /* 0x00000068580dc224 */ /* 0x000fe200078e020b */
[C---:B------:R-:W-:Y:S02]  /*33d0*/  ISETP.GE.AND P3, PT, R10.reuse, 0x9, PT ;  /* 0x000000090a00780c */ /* 0x040fe40003f66270 */
[----:B------:R-:W-:Y:S02]  /*33e0*/  ISETP.GE.AND P0, PT, R10, 0xa, PT ;  /* 0x0000000a0a00780c */ /* 0x000fe40003f06270 */
[----:B------:R1:W-:Y:S01]  /*33f0*/  @!P4 STG.E.U8 desc[UR50][R4.64], R13 ;  /* 0x0000000d0400c986 */ /* 0x0003e2000c101132 */
[C---:B------:R-:W-:Y:S02]  /*3400*/  ISETP.LT.OR P5, PT, R0.reuse, 0x1, !P3 ;  /* 0x000000010000780c */ /* 0x040fe40005fa1670 */
[C---:B------:R-:W-:Y:S02]  /*3410*/  ISETP.LT.OR P1, PT, R0.reuse, 0x9, !P1 ;  /* 0x000000090000780c */ /* 0x040fe40004f21670 */
[----:B------:R-:W-:-:S02]  /*3420*/  ISETP.LT.OR P4, PT, R0, 0x1, !P0 ;  /* 0x000000010000780c */ /* 0x000fc40004781670 */
[----:B------:R-:W-:Y:S01]  /*3430*/  ISETP.LT.OR P3, PT, R0, 0x9, !P3 ;  /* 0x000000090000780c */ /* 0x000fe20005f61670 */
[----:B------:R-:W-:-:S12]  /*3440*/  @P6 BRA `(.L_x_41) ;  /* 0x00000000000c6947 */ /* 0x000fd80003800000 */
[----:B------:R-:W2:Y:S02]  /*3450*/  LDG.E.U8 R114, desc[UR50][R2.64+0x1] ;  /* 0x0000013202727981 */ /* 0x000ea4000c1e1100 */
[----:B--2---:R-:W-:-:S05]  /*3460*/  PRMT R12, R114, 0x8880, RZ ;  /* 0x00008880720c7816 */ /* 0x004fca00000000ff */
[----:B------:R-:W-:-:S07]  /*3470*/  IMAD R11, R12, R105, RZ ;  /* 0x000000690c0b7224 */ /* 0x000fce00078e02ff */
.L_x_41:
[----:B------:R-:W-:Y:S05]  /*3480*/  BSYNC B1 ;  /* 0x0000000000017941 */ /* 0x000fea0003800000 */
.L_x_40:
[----:B------:R-:W-:Y:S01]  /*3490*/  @!P6 IMAD R89, R89, R104, R11 ;  /* 0x000000685959e224 */ /* 0x000fe200078e020b */
[----:B------:R-:W-:Y:S04]  /*34a0*/  BSSY B1, `(.L_x_42) ;  /* 0x0000006000017945 */ /* 0x000fe80003800000 */
[----:B------:R2:W-:Y:S01]  /*34b0*/  @!P6 STG.E.U8 desc[UR50][R4.64+0x1], R89 ;  /* 0x000001590400e986 */ /* 0x0005e2000c101132 */
[----:B------:R-:W-:Y:S05]  /*34c0*/  @P2 BRA `(.L_x_43) ;  /* 0x00000000000c2947 */ /* 0x000fea0003800000 */
[----:B------:R-:W3:Y:S02]  /*34d0*/  LDG.E.U8 R114, desc[UR50][R8.64] ;  /* 0x0000003208727981 */ /* 0x000ee4000c1e1100 */
[----:B---3--:R-:W-:-:S05]  /*34e0*/  PRMT R12, R114, 0x8880, RZ ;  /* 0x00008880720c7816 */ /* 0x008fca00000000ff */
[----:B------:R-:W-:-:S07]  /*34f0*/  IMAD R11, R12, R105, RZ ;  /* 0x000000690c0b7224 */ /* 0x000fce00078e02ff */
.L_x_43:
[----:B------:R-:W-:Y:S05]  /*3500*/  BSYNC B1 ;  /* 0x0000000000017941 */ /* 0x000fea0003800000 */
.L_x_42:
[----:B-1----:R-:W-:Y:S01]  /*3510*/  @!P2 IMAD R13, R90, R104, R11 ;  /* 0x000000685a0da224 */ /* 0x002fe200078e020b */
[----:B------:R-:W-:Y:S04]  /*3520*/  BSSY B1, `(.L_x_44) ;  /* 0x0000006000017945 */ /* 0x000fe80003800000 */
[----:B------:R1:W-:Y:S01]  /*3530*/  @!P2 STG.E.U8 desc[UR50][R6.64], R13 ;  /* 0x0000000d0600a986 */ /* 0x0003e2000c101132 */
[----:B------:R-:W-:Y:S05]  /*3540*/  @P1 BRA `(.L_x_45) ;  /* 0x00000000000c1947 */ /* 0x000fea0003800000 */
[----:B------:R-:W3:Y:S02]  /*3550*/  LDG.E.U8 R114, desc[UR50][R8.64+0x1] ;  /* 0x0000013208727981 */ /* 0x000ee4000c1e1100 */
[----:B---3--:R-:W-:-:S05]  /*3560*/  PRMT R12, R114, 0x8880, RZ ;  /* 0x00008880720c7816 */ /* 0x008fca00000000ff */
[----:B------:R-:W-:-:S07]  /*3570*/  IMAD R11, R12, R105, RZ ;  /* 0x000000690c0b7224 */ /* 0x000fce00078e02ff */
.L_x_45:
[----:B------:R-:W-:Y:S05]  /*3580*/  BSYNC B1 ;  /* 0x0000000000017941 */ /* 0x000fea0003800000 */
.L_x_44:
[----:B------:R-:W-:Y:S01]  /*3590*/  @!P1 IMAD R91, R91, R104, R11 ;  /* 0x000000685b5b9224 */ /* 0x000fe200078e020b */
[----:B------:R-:W-:Y:S04]  /*35a0*/  BSSY B1, `(.L_x_46) ;  /* 0x0000006000017945 */ /* 0x000fe80003800000 */
[----:B------:R3:W-:Y:S01]  /*35b0*/  @!P1 STG.E.U8 desc[UR50][R6.64+0x1], R91 ;  /* 0x0000015b06009986 */ /* 0x0007e2000c101132 */
[----:B------:R-:W-:Y:S05]  /*35c0*/  @P5 BRA `(.L_x_47) ;  /* 0x00000000000c5947 */ /* 0x000fea0003800000 */
[----:B------:R-:W4:Y:S02]  /*35d0*/  LDG.E.U8 R114, desc[UR50][R2.64+0x8] ;  /* 0x0000083202727981 */ /* 0x000f24000c1e1100 */
[----:B----4-:R-:W-:-:S05]  /*35e0*/  PRMT R12, R114, 0x8880, RZ ;  /* 0x00008880720c7816 */ /* 0x010fca00000000ff */
[----:B------:R-:W-:-:S07]  /*35f0*/  IMAD R11, R12, R105, RZ ;  /* 0x000000690c0b7224 */ /* 0x000fce00078e02ff */
.L_x_47:
[----:B------:R-:W-:Y:S05]  /*3600*/  BSYNC B1 ;  /* 0x0000000000017941 */ /* 0x000fea0003800000 */
.L_x_46:
[----:B-1----:R-:W-:Y:S01]  /*3610*/  @!P5 IMAD R13, R92, R104, R11 ;  /* 0x000000685c0dd224 */ /* 0x002fe200078e020b */
[----:B------:R-:W-:Y:S04]  /*3620*/  BSSY B1, `(.L_x_48) ;  /* 0x0000006000017945 */ /* 0x000fe80003800000 */
[----:B------:R1:W-:Y:S01]  /*3630*/  @!P5 STG.E.U8 desc[UR50][R4.64+0x8], R13 ;  /* 0x0000080d0400d986 */ /* 0x0003e2000c101132 */
[----:B------:R-:W-:Y:S05]  /*3640*/  @P4 BRA `(.L_x_49) ;  /* 0x00000000000c4947 */ /* 0x000fea0003800000 */
[----:B------:R-:W4:Y:S02]  /*3650*/  LDG.E.U8 R114, desc[UR50][R2.64+0x9] ;  /* 0x0000093202727981 */ /* 0x000f24000c1e1100 */
[----:B----4-:R-:W-:-:S05]  /*3660*/  PRMT R12, R114, 0x8880, RZ ;  /* 0x00008880720c7816 */ /* 0x010fca00000000ff */
[----:B------:R-:W-:-:S07]  /*3670*/  IMAD R11, R12, R105, RZ ;  /* 0x000000690c0b7224 */ /* 0x000fce00078e02ff */
.L_x_49:
[----:B------:R-:W-:Y:S05]  /*3680*/  BSYNC B1 ;  /* 0x0000000000017941 */ /* 0x000fea0003800000 */
.L_x_48:
[----:B------:R-:W-:Y:S01]  /*3690*/  @!P4 IMAD R93, R93, R104, R11 ;  /* 0x000000685d5dc224 */ /* 0x000fe200078e020b */
[----:B------:R-:W-:Y:S04]  /*36a0*/  BSSY B1, `(.L_x_50) ;  /* 0x0000006000017945 */ /* 0x000fe80003800000 */
[----:B------:R4:W-:Y:S01]  /*36b0*/  @!P4 STG.E.U8 desc[UR50][R4.64+0x9], R93 ;  /* 0x0000095d0400c986 */ /* 0x0009e2000c101132 */
[----:B------:R-:W-:Y:S05]  /*36c0*/  @P3 BRA `(.L_x_51) ;  /* 0x00000000000c3947 */ /* 0x000fea0003800000 */
[----:B------:R-:W5:Y:S02]  /*36d0*/  LDG.E.U8 R114, desc[UR50][R8.64+0x8] ;  /* 0x0000083208727981 */ /* 0x000f64000c1e1100 */
[----:B-----5:R-:W-:-:S05]  /*36e0*/  PRMT R12, R114, 0x8880, RZ ;  /* 0x00008880720c7816 */ /* 0x020fca00000000ff */
[----:B------:R-:W-:-:S07]  /*36f0*/  IMAD R11, R12, R105, RZ ;  /* 0x000000690c0b7224 */ /* 0x000fce00078e02ff */
.L_x_51:
[----:B------:R-:W-:Y:S05]  /*3700*/  BSYNC B1 ;  /* 0x0000000000017941 */ /* 0x000fea0003800000 */
.L_x_50:
[----:B------:R-:W-:Y:S01]  /*3710*/  ISETP.LT.OR P0, PT, R0, 0x9, !P0 ;  /* 0x000000090000780c */ /* 0x000fe20004701670 */
[----:B-1----:R-:W-:Y:S01]  /*3720*/  @!P3 IMAD R13, R94, R104, R11 ;  /* 0x000000685e0db224 */ /* 0x002fe200078e020b */
[C---:B------:R-:W-:Y:S01]  /*3730*/  ISETP.GE.AND P2, PT, R10.reuse, 0x11, PT ;  /* 0x000000110a00780c */ /* 0x040fe20003f46270 */
[----:B------:R-:W-:Y:S01]  /*3740*/  BSSY B1, `(.L_x_52) ;  /* 0x000000d000017945 */ /* 0x000fe20003800000 */
[C---:B------:R-:W-:Y:S02]  /*3750*/  ISETP.GE.AND P1, PT, R10.reuse, 0x12, PT ;  /* 0x000000120a00780c */ /* 0x040fe40003f26270 */
[----:B------:R1:W-:Y:S01]  /*3760*/  @!P3 STG.E.U8 desc[UR50][R6.64+0x8], R13 ;  /* 0x0000080d0600b986 */ /* 0x0003e2000c101132 */
[----:B------:R-:W-:Y:S02]  /*3770*/  ISETP.GE.AND P3, PT, R10, 0x19, PT ;  /* 0x000000190a00780c */ /* 0x000fe40003f66270 */
[C---:B------:R-:W-:Y:S02]  /*3780*/  ISETP.LT.OR P5, PT, R0.reuse, 0x1, !P2 ;  /* 0x000000010000780c */ /* 0x040fe400057a1670 */
[----:B------:R-:W-:-:S02]  /*3790*/  ISETP.LT.OR P4, PT, R0, 0x1, !P1 ;  /* 0x000000010000780c */ /* 0x000fc40004f81670 */
[C---:B------:R-:W-:Y:S02]  /*37a0*/  ISETP.LT.OR P2, PT, R0.reuse, 0x9, !P2 ;  /* 0x000000090000780c */ /* 0x040fe40005741670 */
[C---:B------:R-:W-:Y:S02]  /*37b0*/  ISETP.LT.OR P1, PT, R0.reuse, 0x9, !P1 ;  /* 0x000000090000780c */ /* 0x040fe40004f21670 */
[----:B------:R-:W-:Y:S01]  /*37c0*/  ISETP.LT.OR P6, PT, R0, 0x1, !P3 ;  /* 0x000000010000780c */ /* 0x000fe20005fc1670 */
[----:B-1----:R-:W-:-:S12]  /*37d0*/  @P0 BRA `(.L_x_53) ;  /* 0x00000000000c0947 */ /* 0x002fd80003800000 */
[----:B------:R-:W5:Y:S02]  /*37e0*/  LDG.E.U8 R114, desc[UR50][R8.64+0x9] ;  /* 0x0000093208727981 */ /* 0x000f64000c1e1100 */
[----:B-----5:R-:W-:-:S05]  /*37f0*/  PRMT R12, R114, 0x8880, RZ ;  /* 0x00008880720c7816 */ /* 0x020fca00000000ff */
[----:B------:R-:W-:-:S07]  /*3800*/  IMAD R11, R12, R105, RZ ;  /* 0x000000690c0b7224 */ /* 0x000fce00078e02ff */
.L_x_53:
[----:B------:R-:W-:Y:S05]  /*3810*/  BSYNC B1 ;  /* 0x0000000000017941 */ /* 0x000fea0003800000 */
.L_x_52:
[----:B------:R-:W-:Y:S01]  /*3820*/  @!P0 IMAD R95, R95, R104, R11 ;  /* 0x000000685f5f8224 */ /* 0x000fe200078e020b */
[----:B------:R-:W-:Y:S04]  /*3830*/  BSSY B1, `(.L_x_54) ;  /* 0x0000006000017945 */ /* 0x000fe80003800000 */
[----:B------:R1:W-:Y:S01]  /*3840*/  @!P0 STG.E.U8 desc[UR50][R6.64+0x9], R95 ;  /* 0x0000095f06008986 */ /* 0x0003e2000c101132 */
[----:B------:R-:W-:Y:S05]  /*3850*/  @P5 BRA `(.L_x_55) ;  /* 0x00000000000c5947 */ /* 0x000fea0003800000 */
[----:B------:R-:W5:Y:S02]  /*3860*/  LDG.E.U8 R114, desc[UR50][R2.64+0x10] ;  /* 0x0000103202727981 */ /* 0x000f64000c1e1100 */
[----:B-----5:R-:W-:-:S05]  /*3870*/  PRMT R12, R114, 0x8880, RZ ;  /* 0x00008880720c7816 */ /* 0x020fca00000000ff */
[----:B------:R-:W-:-:S07]  /*3880*/  IMAD R11, R12, R105, RZ ;  /* 0x000000690c0b7224 */ /* 0x000fce00078e02ff */
.L_x_55:
[----:B------:R-:W-:Y:S05]  /*3890*/  BSYNC B1 ;  /* 0x0000000000017941 */ /* 0x000fea0003800000 */
.L_x_54:
[----:B------:R-:W-:Y:S01]  /*38a0*/  @!P5 IMAD R13, R96, R104, R11 ;  /* 0x00000068600dd224 */ /* 0x000fe200078e020b */
[----:B------:R-:W-:Y:S04]  /*38b0*/  BSSY B1, `(.L_x_56) ;  /* 0x0000006000017945 */ /* 0x000fe80003800000 */
[----:B------:R0:W-:Y:S01]  /*38c0*/  @!P5 STG.E.U8 desc[UR50][R4.64+0x10], R13 ;  /* 0x0000100d0400d986 */ /* 0x0001e2000c101132 */
[----:B------:R-:W-:Y:S05]  /*38d0*/  @P4 BRA `(.L_x_57) ;  /* 0x00000000000c4947 */ /* 0x000fea0003800000 */
[----:B------:R-:W5:Y:S02]  /*38e0*/  LDG.E.U8 R114, desc[UR50][R2.64+0x11] ;  /* 0x0000113202727981 */ /* 0x000f64000c1e1100 */
[----:B-----5:R-:W-:-:S05]  /*38f0*/  PRMT R12, R114, 0x8880, RZ ;  /* 0x00008880720c7816 */ /* 0x020fca00000000ff */
[----:B------:R-:W-:-:S07]  /*3900*/  IMAD R11, R12, R105, RZ ;  /* 0x000000690c0b7224 */ /* 0x000fce00078e02ff */
.L_x_57:
[----:B------:R-:W-:Y:S05]  /*3910*/  BSYNC B1 ;  /* 0x0000000000017941 */ /* 0x000fea0003800000 */
.L_x_56:
[----:B------:R-:W-:Y:S01]  /*3920*/  @!P4 IMAD R97, R97, R104, R11 ;  /* 0x000000686161c224 */ /* 0x000fe200078e020b */
[----:B------:R-:W-:Y:S04]  /*3930*/  BSSY B1, `(.L_x_58) ;  /* 0x0000006000017945 */ /* 0x000fe80003800000 */
[----:B------:R0:W-:Y:S01]  /*3940*/  @!P4 STG.E.U8 desc[UR50][R4.64+0x11], R97 ;  /* 0x000011610400c986 */ /* 0x0001e2000c101132 */
[----:B------:R-:W-:Y:S05]  /*3950*/  @P2 BRA `(.L_x_59) ;  /* 0x00000000000c2947 */ /* 0x000fea0003800000 */
[----:B------:R-:W5:Y:S02]  /*3960*/  LDG.E.U8 R114, desc[UR50][R8.64+0x10] ;  /* 0x0000103208727981 */ /* 0x000f64000c1e1100 */
[----:B-----5:R-:W-:-:S05]  /*3970*/  PRMT R12, R114, 0x8880, RZ ;  /* 0x00008880720c7816 */ /* 0x020fca00000000ff */
[----:B------:R-:W-:-:S07]  /*3980*/  IMAD R11, R12, R105, RZ ;  /* 0x000000690c0b7224 */ /* 0x000fce00078e02ff */
.L_x_59:
[----:B------:R-:W-:Y:S05]  /*3990*/  BSYNC B1 ;  /* 0x0000000000017941 */ /* 0x000fea0003800000 */
.L_x_58:
[----:B0-----:R-:W-:Y:S01]  /*39a0*/  @!P2 IMAD R13, R98, R104, R11 ;  /* 0x00000068620da224 */ /* 0x001fe200078e020b */
[----:B------:R-:W-:Y:S04]  /*39b0*/  BSSY B1, `(.L_x_60) ;  /* 0x0000006000017945 */ /* 0x000fe80003800000 */
[----:B------:R0:W-:Y:S01]  /*39c0*/  @!P2 STG.E.U8 desc[UR50][R6.64+0x10], R13 ;  /* 0x0000100d0600a986 */ /* 0x0001e2000c101132 */
[----:B------:R-:W-:Y:S05]  /*39d0*/  @P1 BRA `(.L_x_61) ;  /* 0x00000000000c1947 */ /* 0x000fea0003800000 */
[----:B------:R-:W5:Y:S02]  /*39e0*/  LDG.E.U8 R114, desc[UR50][R8.64+0x11] ;  /* 0x0000113208727981 */ /* 0x000f64000c1e1100 */
[----:B-----5:R-:W-:-:S05]  /*39f0*/  PRMT R12, R114, 0x8880, RZ ;  /* 0x00008880720c7816 */ /* 0x020fca00000000ff */
[----:B------:R-:W-:-:S07]  /*3a00*/  IMAD R11, R12, R105, RZ ;  /* 0x000000690c0b7224 */ /* 0x000fce00078e02ff */
.L_x_61:
[----:B------:R-:W-:Y:S05]  /*3a10*/  BSYNC B1 ;  /* 0x0000000000017941 */ /* 0x000fea0003800000 */
.L_x_60:
[----:B------:R-:W-:Y:S01]  /*3a20*/  @!P1 IMAD R99, R99, R104, R11 ;  /* 0x0000006863639224 */ /* 0x000fe200078e020b */
[----:B------:R-:W-:Y:S04]  /*3a30*/  BSSY B1, `(.L_x_62) ;  /* 0x0000006000017945 */ /* 0x000fe80003800000 */
[----:B------:R0:W-:Y:S01]  /*3a40*/  @!P1 STG.E.U8 desc[UR50][R6.64+0x11], R99 ;  /* 0x0000116306009986 */ /* 0x0001e2000c101132 */
[----:B------:R-:W-:Y:S05]  /*3a50*/  @P6 BRA `(.L_x_63) ;  /* 0x00000000000c6947 */ /* 0x000fea0003800000 */
[----:B------:R-:W5:Y:S02]  /*3a60*/  LDG.E.U8 R114, desc[UR50][R2.64+0x18] ;  /* 0x0000183202727981 */ /* 0x000f64000c1e1100 */
[----:B-----5:R-:W-:-:S05]  /*3a70*/  PRMT R12, R114, 0x8880, RZ ;  /* 0x00008880720c7816 */ /* 0x020fca00000000ff */
[----:B------:R-:W-:-:S07]  /*3a80*/  IMAD R11, R12, R105, RZ ;  /* 0x000000690c0b7224 */ /* 0x000fce00078e02ff */
.L_x_63:
[----:B------:R-:W-:Y:S05]  /*3a90*/  BSYNC B1 ;  /* 0x0000000000017941 */ /* 0x000fea0003800000 */
.L_x_62:
[----:B------:R-:W-:Y:S01]  /*3aa0*/  ISETP.GE.AND P2, PT, R10, 0x1a, PT ;  /* 0x0000001a0a00780c */ /* 0x000fe20003f46270 */
[----:B0-----:R-:W-:Y:S01]  /*3ab0*/  @!P6 IMAD R13, R100, R104, R11 ;  /* 0x00000068640de224 */ /* 0x001fe200078e020b */
[----:B------:R-:W-:Y:S01]  /*3ac0*/  ISETP.GE.AND P1, PT, R10, 0x21, PT ;  /* 0x000000210a00780c */ /* 0x000fe20003f26270 */
[----:B------:R-:W-:Y:S01]  /*3ad0*/  BSSY B1, `(.L_x_64) ;  /* 0x000000d000017945 */ /* 0x000fe20003800000 */
[----:B------:R-:W-:Y:S02]  /*3ae0*/  ISETP.LT.OR P4, PT, R0, 0x1, !P2 ;  /* 0x000000010000780c */ /* 0x000fe40005781670 */
[----:B------:R-:W-:Y:S01]  /*3af0*/  ISETP.GE.AND P0, PT, R10, 0x22, PT ;  /* 0x000000220a00780c */ /* 0x000fe20003f06270 */
[----:B------:R0:W-:Y:S01]  /*3b00*/  @!P6 STG.E.U8 desc[UR50][R4.64+0x18], R13 ;  /* 0x0000180d0400e986 */ /* 0x0001e2000c101132 */
[C---:B------:R-:W-:Y:S02]  /*3b10*/  ISETP.LT.OR P6, PT, R0.reuse, 0x1, !P1 ;  /* 0x000000010000780c */ /* 0x040fe40004fc1670 */
[----:B------:R-:W-:-:S02]  /*3b20*/  ISETP.LT.OR P3, PT, R0, 0x9, !P3 ;  /* 0x000000090000780c */ /* 0x000fc40005f61670 */
[C---:B------:R-:W-:Y:S02]  /*3b30*/  ISETP.LT.OR P2, PT, R0.reuse, 0x9, !P2 ;  /* 0x000000090000780c */ /* 0x040fe40005741670 */
[C---:B------:R-:W-:Y:S02]  /*3b40*/  ISETP.LT.OR P5, PT, R0.reuse, 0x1, !P0 ;  /* 0x000000010000780c */ /* 0x040fe400047a1670 */
[----:B------:R-:W-:Y:S01]  /*3b50*/  ISETP.LT.OR P1, PT, R0, 0x9, !P1 ;  /* 0x000000090000780c */ /* 0x000fe20004f21670 */
[----:B------:R-:W-:-:S12]  /*3b60*/  @P4 BRA `(.L_x_65) ;  /* 0x00000000000c4947 */ /* 0x000fd80003800000 */
[----:B------:R-:W5:Y:S02]  /*3b70*/  LDG.E.U8 R114, desc[UR50][R2.64+0x19] ;  /* 0x0000193202727981 */ /* 0x000f64000c1e1100 */
[----:B-----5:R-:W-:-:S05]  /*3b80*/  PRMT R12, R114, 0x8880, RZ ;  /* 0x00008880720c7816 */ /* 0x020fca00000000ff */
[----:B------:R-:W-:-:S07]  /*3b90*/  IMAD R11, R12, R105, RZ ;  /* 0x000000690c0b7224 */ /* 0x000fce00078e02ff */
.L_x_65:
[----:B------:R-:W-:Y:S05]  /*3ba0*/  BSYNC B1 ;  /* 0x0000000000017941 */ /* 0x000fea0003800000 */
.L_x_64:
[----:B------:R-:W-:Y:S01]  /*3bb0*/  @!P4 IMAD R101, R101, R104, R11 ;  /* 0x000000686565c224 */ /* 0x000fe200078e020b */
[----:B------:R-:W-:Y:S04]  /*3bc0*/  BSSY B1, `(.L_x_66) ;  /* 0x0000006000017945 */ /* 0x000fe80003800000 */
[----:B------:R0:W-:Y:S01]  /*3bd0*/  @!P4 STG.E.U8 desc[UR50][R4.64+0x19], R101 ;  /* 0x000019650400c986 */ /* 0x0001e2000c101132 */
[----:B------:R-:W-:Y:S05]  /*3be0*/  @P3 BRA `(.L_x_67) ;  /* 0x00000000000c3947 */ /* 0x000fea0003800000 */
[----:B------:R-:W5:Y:S02]  /*3bf0*/  LDG.E.U8 R114, desc[UR50][R8.64+0x18] ;  /* 0x0000183208727981 */ /* 0x000f64000c1e1100 */
[----:B-----5:R-:W-:-:S05]  /*3c00*/  PRMT R12, R114, 0x8880, RZ ;  /* 0x00008880720c7816 */ /* 0x020fca00000000ff */
[----:B------:R-:W-:-:S07]  /*3c10*/  IMAD R11, R12, R105, RZ ;  /* 0x000000690c0b7224 */ /* 0x000fce00078e02ff */
.L_x_67:
[----:B------:R-:W-:Y:S05]  /*3c20*/  BSYNC B1 ;  /* 0x0000000000017941 */ /* 0x000fea0003800000 */
.L_x_66:
[----:B0-----:R-:W-:Y:S01]  /*3c30*/  @!P3 IMAD R13, R102, R104, R11 ;  /* 0x00000068660db224 */ /* 0x001fe200078e020b */
[----:B------:R-:W-:Y:S04]  /*3c40*/  BSSY B1, `(.L_x_68) ;  /* 0x0000006000017945 */ /* 0x000fe80003800000 */
[----:B------:R0:W-:Y:S01]  /*3c50*/  @!P3 STG.E.U8 desc[UR50][R6.64+0x18], R13 ;  /* 0x0000180d0600b986 */ /* 0x0001e2000c101132 */
[----:B------:R-:W-:Y:S05]  /*3c60*/  @P2 BRA `(.L_x_69) ;  /* 0x00000000000c2947 */ /* 0x000fea0003800000 */
[----:B------:R-:W5:Y:S02]  /*3c70*/  LDG.E.U8 R114, desc[UR50][R8.64+0x19] ;  /* 0x0000193208727981 */ /* 0x000f64000c1e1100 */
[----:B-----5:R-:W-:-:S05]  /*3c80*/  PRMT R12, R114, 0x8880, RZ ;  /* 0x00008880720c7816 */ /* 0x020fca00000000ff */
[----:B------:R-:W-:-:S07]  /*3c90*/  IMAD R11, R12, R105, RZ ;  /* 0x000000690c0b7224 */ /* 0x000fce00078e02ff */
.L_x_69:
[----:B------:R-:W-:Y:S05]  /*3ca0*/  BSYNC B1 ;  /* 0x0000000000017941 */ /* 0x000fea0003800000 */
.L_x_68:
[----:B------:R-:W-:Y:S01]  /*3cb0*/  @!P2 IMAD R103, R103, R104, R11 ;  /* 0x000000686767a224 */ /* 0x000fe200078e020b */
[----:B------:R-:W-:Y:S04]  /*3cc0*/  BSSY B1, `(.L_x_70) ;  /* 0x0000006000017945 */ /* 0x000fe80003800000 */
[----:B------:R0:W-:Y:S01]  /*3cd0*/  @!P2 STG.E.U8 desc[UR50][R6.64+0x19], R103 ;  /* 0x000019670600a986 */ /* 0x0001e2000c101132 */
[----:B------:R-:W-:Y:S05]  /*3ce0*/  @P6 BRA `(.L_x_71) ;  /* 0x00000000000c6947 */ /* 0x000fea0003800000 */
[----:B------:R-:W5:Y:S02]  /*3cf0*/  LDG.E.U8 R114, desc[UR50][R2.64+0x20] ;  /* 0x0000203202727981 */ /* 0x000f64000c1e1100 */
[----:B-----5:R-:W-:-:S05]  /*3d00*/  PRMT R12, R114, 0x8880, RZ ;  /* 0x00008880720c7816 */ /* 0x020fca00000000ff */
[----:B------:R-:W-:-:S07]  /*3d10*/  IMAD R11, R12, R105, RZ ;  /* 0x000000690c0b7224 */ /* 0x000fce00078e02ff */
.L_x_71:
[----:B------:R-:W-:Y:S05]  /*3d20*/  BSYNC B1 ;  /* 0x0000000000017941 */ /* 0x000fea0003800000 */
.L_x_70:
[----:B0-----:R-:W-:Y:S01]  /*3d30*/  @!P6 IMAD R13, R72, R104, R11 ;  /* 0x00000068480de224 */ /* 0x001fe200078e020b */
[----:B------:R-:W-:Y:S04]  /*3d40*/  BSSY B1, `(.L_x_72) ;  /* 0x0000006000017945 */ /* 0x000fe80003800000 */
[----:B------:R0:W-:Y:S01]  /*3d50*/  @!P6 STG.E.U8 desc[UR50][R4.64+0x20], R13 ;  /* 0x0000200d0400e986 */ /* 0x0001e2000c101132 */
[----:B------:R-:W-:Y:S05]  /*3d60*/  @P5 BRA `(.L_x_73) ;  /* 0x00000000000c5947 */ /* 0x000fea0003800000 */
[----:B------:R-:W5:Y:S02]  /*3d70*/  LDG.E.U8 R114, desc[UR50][R2.64+0x21] ;  /* 0x0000213202727981 */ /* 0x000f64000c1e1100 */
[----:B-----5:R-:W-:-:S05]  /*3d80*/  PRMT R12, R114, 0x8880, RZ ;  /* 0x00008880720c7816 */ /* 0x020fca00000000ff */
[----:B------:R-:W-:-:S07]  /*3d90*/  IMAD R11, R12, R105, RZ ;  /* 0x000000690c0b7224 */ /* 0x000fce00078e02ff */
.L_x_73:
[----:B------:R-:W-:Y:S05]  /*3da0*/  BSYNC B1 ;  /* 0x0000000000017941 */ /* 0x000fea0003800000 */
.L_x_72:
[----:B------:R-:W-:Y:S01]  /*3db0*/  @!P5 IMAD R73, R73, R104, R11 ;  /* 0x000000684949d224 */ /* 0x000fe200078e020b */
[----:B------:R-:W-:Y:S04]  /*3dc0*/  BSSY B1, `(.L_x_74) ;  /* 0x0000006000017945 */ /* 0x000fe80003800000 */
[----:B------:R0:W-:Y:S01]  /*3dd0*/  @!P5 STG.E.U8 desc[UR50][R4.64+0x21], R73 ;  /* 0x000021490400d986 */ /* 0x0001e2000c101132 */
[----:B------:R-:W-:Y:S05]  /*3de0*/  @P1 BRA `(.L_x_75) ;  /* 0x00000000000c1947 */ /* 0x000fea0003800000 */
[----:B------:R-:W5:Y:S02]  /*3df0*/  LDG.E.U8 R114, desc[UR50][R8.64+0x20] ;  /* 0x0000203208727981 */ /* 0x000f64000c1e1100 */
[----:B-----5:R-:W-:-:S05]  /*3e00*/  PRMT R12, R114, 0x8880, RZ ;  /* 0x00008880720c7816 */ /* 0x020fca00000000ff */
[----:B------:R-:W-:-:S07]  /*3e10*/  IMAD R11, R12, R105, RZ ;  /* 0x000000690c0b7224 */ /* 0x000fce00078e02ff */
.L_x_75:
[----:B------:R-:W-:Y:S05]  /*3e20*/  BSYNC B1 ;  /* 0x0000000000017941 */ /* 0x000fea0003800000 */
.L_x_74:
[----:B------:R-:W-:Y:S01]  /*3e30*/  ISETP.LT.OR P0, PT, R0, 0x9, !P0 ;  /* 0x000000090000780c */ /* 0x000fe20004701670 */
[----:B0-----:R-:W-:Y:S01]  /*3e40*/  @!P1 IMAD R13, R74, R104, R11 ;  /* 0x000000684a0d9224 */ /* 0x001fe200078e020b */
[C---:B------:R-:W-:Y:S01]  /*3e50*/  ISETP.GE.AND P4, PT, R10.reuse, 0x29, PT ;  /* 0x000000290a00780c */ /* 0x040fe20003f86270 */
[----:B------:R-:W-:Y:S01]  /*3e60*/  BSSY B1, `(.L_x_76) ;  /* 0x000000d000017945 */ /* 0x000fe20003800000 */
[C---:B------:R-:W-:Y:S02]  /*3e70*/  ISETP.GE.AND P2, PT, R10.reuse, 0x2a, PT ;  /* 0x0000002a0a00780c */ /* 0x040fe40003f46270 */
        /* <DEDUP_REMOVED lines=11> */
.L_x_77:
[----:B------:R-:W-:Y:S05]  /*3f30*/  BSYNC B1 ;  /* 0x0000000000017941 */ /* 0x000fea0003800000 */
.L_x_76:
[----:B------:R-:W-:Y:S01]  /*3f40*/  @!P0 IMAD R75, R75, R104, R11 ;  /* 0x000000684b4b8224 */ /* 0x000fe200078e020b */
[----:B------:R-:W-:Y:S04]  /*3f50*/  BSSY B1, `(.L_x_78) ;  /* 0x0000006000017945 */ /* 0x000fe80003800000 */
[----:B------:R0:W-:Y:S01]  /*3f60*/  @!P0 STG.E.U8 desc[UR50][R6.64+0x21], R75 ;  /* 0x0000214b06008986 */ /* 0x0001e2000c101132 */
[----:B------:R-:W-:Y:S05]  /*3f70*/  @P5 BRA `(.L_x_79) ;  /* 0x00000000000c5947 */ /* 0x000fea0003800000 */
[----:B------:R-:W5:Y:S02]  /*3f80*/  LDG.E.U8 R114, desc[UR50][R2.64+0x28] ;  /* 0x0000283202727981 */ /* 0x000f64000c1e1100 */
[----:B-----5:R-:W-:-:S05]  /*3f90*/  PRMT R12, R114, 0x8880, RZ ;  /* 0x00008880720c7816 */ /* 0x020fca00000000ff */
[----:B------:R-:W-:-:S07]  /*3fa0*/  IMAD R11, R12, R105, RZ ;  /* 0x000000690c0b7224 */ /* 0x000fce00078e02ff */
.L_x_79:
[----:B------:R-:W-:Y:S05]  /*3fb0*/  BSYNC B1 ;  /* 0x0000000000017941 */ /* 0x000fea0003800000 */
.L_x_78:
[----:B0-----:R-:W-:Y:S01]  /*3fc0*/  @!P5 IMAD R13, R76, R104, R11 ;  /* 0x000000684c0dd224 */ /* 0x001fe200078e020b */
[----:B------:R-:W-:Y:S04]  /*3fd0*/  BSSY B1, `(.L_x_80) ;  /* 0x0000006000017945 */ /* 0x000fe80003800000 */
[----:B------:R0:W-:Y:S01]  /*3fe0*/  @!P5 STG.E.U8 desc[UR50][R4.64+0x28], R13 ;  /* 0x0000280d0400d986 */ /* 0x0001e2000c101132 */
[----:B------:R-:W-:Y:S05]  /*3ff0*/  @P1 BRA `(.L_x_81) ;  /* 0x00000000000c1947 */ /* 0x000fea0003800000 */
[----:B------:R-:W5:Y:S02]  /*4000*/  LDG.E.U8 R114, desc[UR50][R2.64+0x29] ;  /* 0x0000293202727981 */ /* 0x000f64000c1e1100 */
[----:B-----5:R-:W-:-:S05]  /*4010*/  PRMT R12, R114, 0x8880, RZ ;  /* 0x00008880720c7816 */ /* 0x020fca00000000ff */
[----:B------:R-:W-:-:S07]  /*4020*/  IMAD R11, R12, R105, RZ ;  /* 0x000000690c0b7224 */ /* 0x000fce00078e02ff */
.L_x_81:
[----:B------:R-:W-:Y:S05]  /*4030*/  BSYNC B1 ;  /* 0x0000000000017941 */ /* 0x000fea0003800000 */
.L_x_80:
[----:B------:R-:W-:Y:S01]  /*4040*/  @!P1 IMAD R77, R77, R104, R11 ;  /* 0x000000684d4d9224 */ /* 0x000fe200078e020b */
[----:B------:R-:W-:Y:S04]  /*4050*/  BSSY B1, `(.L_x_82) ;  /* 0x0000006000017945 */ /* 0x000fe80003800000 */
[----:B------:R0:W-:Y:S01]  /*4060*/  @!P1 STG.E.U8 desc[UR50][R4.64+0x29], R77 ;  /* 0x0000294d04009986 */ /* 0x0001e2000c101132 */
[----:B------:R-:W-:Y:S05]  /*4070*/  @P4 BRA `(.L_x_83) ;  /* 0x00000000000c4947 */ /* 0x000fea0003800000 */
[----:B------:R-:W5:Y:S02]  /*4080*/  LDG.E.U8 R114, desc[UR50][R8.64+0x28] ;  /* 0x0000283208727981 */ /* 0x000f64000c1e1100 */
[----:B-----5:R-:W-:-:S05]  /*4090*/  PRMT R12, R114, 0x8880, RZ ;  /* 0x00008880720c7816 */ /* 0x020fca00000000ff */
[----:B------:R-:W-:-:S07]  /*40a0*/  IMAD R11, R12, R105, RZ ;  /* 0x000000690c0b7224 */ /* 0x000fce00078e02ff */
.L_x_83:
[----:B------:R-:W-:Y:S05]  /*40b0*/  BSYNC B1 ;  /* 0x0000000000017941 */ /* 0x000fea0003800000 */
.L_x_82:
[----:B0-----:R-:W-:Y:S01]  /*40c0*/  @!P4 IMAD R13, R78, R104, R11 ;  /* 0x000000684e0dc224 */ /* 0x001fe200078e020b */
[----:B------:R-:W-:Y:S04]  /*40d0*/  BSSY B1, `(.L_x_84) ;  /* 0x0000006000017945 */ /* 0x000fe80003800000 */
[----:B------:R0:W-:Y:S01]  /*40e0*/  @!P4 STG.E.U8 desc[UR50][R6.64+0x28], R13 ;  /* 0x0000280d0600c986 */ /* 0x0001e2000c101132 */
[----:B------:R-:W-:Y:S05]  /*40f0*/  @P6 BRA `(.L_x_85) ;  /* 0x00000000000c6947 */ /* 0x000fea0003800000 */
[----:B------:R-:W5:Y:S02]  /*4100*/  LDG.E.U8 R114, desc[UR50][R8.64+0x29] ;  /* 0x0000293208727981 */ /* 0x000f64000c1e1100 */
[----:B-----5:R-:W-:-:S05]  /*4110*/  PRMT R12, R114, 0x8880, RZ ;  /* 0x00008880720c7816 */ /* 0x020fca00000000ff */
[----:B------:R-:W-:-:S07]  /*4120*/  IMAD R11, R12, R105, RZ ;  /* 0x000000690c0b7224 */ /* 0x000fce00078e02ff */
.L_x_85:
[----:B------:R-:W-:Y:S05]  /*4130*/  BSYNC B1 ;  /* 0x0000000000017941 */ /* 0x000fea0003800000 */
.L_x_84:
[----:B------:R-:W-:Y:S01]  /*4140*/  @!P6 IMAD R79, R79, R104, R11 ;  /* 0x000000684f4fe224 */ /* 0x000fe200078e020b */
[----:B------:R-:W-:Y:S04]  /*4150*/  BSSY B1, `(.L_x_86) ;  /* 0x0000006000017945 */ /* 0x000fe80003800000 */
[----:B------:R0:W-:Y:S01]  /*4160*/  @!P6 STG.E.U8 desc[UR50][R6.64+0x29], R79 ;  /* 0x0000294f0600e986 */ /* 0x0001e2000c101132 */
[----:B------:R-:W-:Y:S05]  /*4170*/  @P2 BRA `(.L_x_87) ;  /* 0x00000000000c2947 */ /* 0x000fea0003800000 */
[----:B------:R-:W5:Y:S02]  /*4180*/  LDG.E.U8 R114, desc[UR50][R2.64+0x30] ;  /* 0x0000303202727981 */ /* 0x000f64000c1e1100 */
[----:B-----5:R-:W-:-:S05]  /*4190*/  PRMT R12, R114, 0x8880, RZ ;  /* 0x00008880720c7816 */ /* 0x020fca00000000ff */
[----:B------:R-:W-:-:S07]  /*41a0*/  IMAD R11, R12, R105, RZ ;  /* 0x000000690c0b7224 */ /* 0x000fce00078e02ff */
.L_x_87:
[----:B------:R-:W-:Y:S05]  /*41b0*/  BSYNC B1 ;  /* 0x0000000000017941 */ /* 0x000fea0003800000 */
.L_x_86:
        /* <DEDUP_REMOVED lines=16> */
.L_x_89:
[----:B------:R-:W-:Y:S05]  /*42c0*/  BSYNC B1 ;  /* 0x0000000000017941 */ /* 0x000fea0003800000 */
.L_x_88:
[----:B------:R-:W-:Y:S01]  /*42d0*/  @!P4 IMAD R81, R81, R104, R11 ;  /* 0x000000685151c224 */ /* 0x000fe200078e020b */
[----:B------:R-:W-:Y:S04]  /*42e0*/  BSSY B1, `(.L_x_90) ;  /* 0x0000006000017945 */ /* 0x000fe80003800000 */
[----:B------:R0:W-:Y:S01]  /*42f0*/  @!P4 STG.E.U8 desc[UR50][R4.64+0x31], R81 ;  /* 0x000031510400c986 */ /* 0x0001e2000c101132 */
[----:B------:R-:W-:Y:S05]  /*4300*/  @P3 BRA `(.L_x_91) ;  /* 0x00000000000c3947 */ /* 0x000fea0003800000 */
[----:B------:R-:W5:Y:S02]  /*4310*/  LDG.E.U8 R114, desc[UR50][R8.64+0x30] ;  /* 0x0000303208727981 */ /* 0x000f64000c1e1100 */
[----:B-----5:R-:W-:-:S05]  /*4320*/  PRMT R12, R114, 0x8880, RZ ;  /* 0x00008880720c7816 */ /* 0x020fca00000000ff */
[----:B------:R-:W-:-:S07]  /*4330*/  IMAD R11, R12, R105, RZ ;  /* 0x000000690c0b7224 */ /* 0x000fce00078e02ff */
.L_x_91:
[----:B------:R-:W-:Y:S05]  /*4340*/  BSYNC B1 ;  /* 0x0000000000017941 */ /* 0x000fea0003800000 */
.L_x_90:
[----:B0-----:R-:W-:Y:S01]  /*4350*/  @!P3 IMAD R13, R82, R104, R11 ;  /* 0x00000068520db224 */ /* 0x001fe200078e020b */
[----:B------:R-:W-:Y:S04]  /*4360*/  BSSY B1, `(.L_x_92) ;  /* 0x0000006000017945 */ /* 0x000fe80003800000 */
[----:B------:R0:W-:Y:S01]  /*4370*/  @!P3 STG.E.U8 desc[UR50][R6.64+0x30], R13 ;  /* 0x0000300d0600b986 */ /* 0x0001e2000c101132 */
[----:B------:R-:W-:Y:S05]  /*4380*/  @P2 BRA `(.L_x_93) ;  /* 0x00000000000c2947 */ /* 0x000fea0003800000 */
[----:B------:R-:W5:Y:S02]  /*4390*/  LDG.E.U8 R114, desc[UR50][R8.64+0x31] ;  /* 0x0000313208727981 */ /* 0x000f64000c1e1100 */
[----:B-----5:R-:W-:-:S05]  /*43a0*/  PRMT R12, R114, 0x8880, RZ ;  /* 0x00008880720c7816 */ /* 0x020fca00000000ff */
[----:B------:R-:W-:-:S07]  /*43b0*/  IMAD R11, R12, R105, RZ ;  /* 0x000000690c0b7224 */ /* 0x000fce00078e02ff */
.L_x_93:
[----:B------:R-:W-:Y:S05]  /*43c0*/  BSYNC B1 ;  /* 0x0000000000017941 */ /* 0x000fea0003800000 */
.L_x_92:
[----:B------:R-:W-:Y:S01]  /*43d0*/  @!P2 IMAD R83, R83, R104, R11 ;  /* 0x000000685353a224 */ /* 0x000fe200078e020b */
[----:B------:R-:W-:Y:S04]  /*43e0*/  BSSY B1, `(.L_x_94) ;  /* 0x0000006000017945 */ /* 0x000fe80003800000 */
[----:B------:R0:W-:Y:S01]  /*43f0*/  @!P2 STG.E.U8 desc[UR50][R6.64+0x31], R83 ;  /* 0x000031530600a986 */ /* 0x0001e2000c101132 */
[----:B------:R-:W-:Y:S05]  /*4400*/  @P6 BRA `(.L_x_95) ;  /* 0x00000000000c6947 */ /* 0x000fea0003800000 */
[----:B------:R-:W5:Y:S02]  /*4410*/  LDG.E.U8 R114, desc[UR50][R2.64+0x38] ;  /* 0x0000383202727981 */ /* 0x000f64000c1e1100 */
[----:B-----5:R-:W-:-:S05]  /*4420*/  PRMT R12, R114, 0x8880, RZ ;  /* 0x00008880720c7816 */ /* 0x020fca00000000ff */
[----:B------:R-:W-:-:S07]  /*4430*/  IMAD R11, R12, R105, RZ ;  /* 0x000000690c0b7224 */ /* 0x000fce00078e02ff */
.L_x_95:
[----:B------:R-:W-:Y:S05]  /*4440*/  BSYNC B1 ;  /* 0x0000000000017941 */ /* 0x000fea0003800000 */
.L_x_94:
[----:B0-----:R-:W-:Y:S01]  /*4450*/  @!P6 IMAD R13, R84, R104, R11 ;  /* 0x00000068540de224 */ /* 0x001fe200078e020b */
[----:B------:R-:W-:Y:S04]  /*4460*/  BSSY B1, `(.L_x_96) ;  /* 0x0000006000017945 */ /* 0x000fe80003800000 */
[----:B------:R0:W-:Y:S01]  /*4470*/  @!P6 STG.E.U8 desc[UR50][R4.64+0x38], R13 ;  /* 0x0000380d0400e986 */ /* 0x0001e2000c101132 */
[----:B------:R-:W-:Y:S05]  /*4480*/  @P5 BRA `(.L_x_97) ;  /* 0x00000000000c5947 */ /* 0x000fea0003800000 */
[----:B------:R-:W5:Y:S02]  /*4490*/  LDG.E.U8 R114, desc[UR50][R2.64+0x39] ;  /* 0x0000393202727981 */ /* 0x000f64000c1e1100 */
[----:B-----5:R-:W-:-:S05]  /*44a0*/  PRMT R12, R114, 0x8880, RZ ;  /* 0x00008880720c7816 */ /* 0x020fca00000000ff */
[----:B------:R-:W-:-:S07]  /*44b0*/  IMAD R11, R12, R105, RZ ;  /* 0x000000690c0b7224 */ /* 0x000fce00078e02ff */
.L_x_97:
[----:B------:R-:W-:Y:S05]  /*44c0*/  BSYNC B1 ;  /* 0x0000000000017941 */ /* 0x000fea0003800000 */
.L_x_96:
[----:B------:R-:W-:Y:S01]  /*44d0*/  @!P5 IMAD R85, R85, R104, R11 ;  /* 0x000000685555d224 */ /* 0x000fe200078e020b */
[----:B------:R-:W-:Y:S04]  /*44e0*/  BSSY B1, `(.L_x_98) ;  /* 0x0000006000017945 */ /* 0x000fe80003800000 */
[----:B------:R0:W-:Y:S01]  /*44f0*/  @!P5 STG.E.U8 desc[UR50][R4.64+0x39], R85 ;  /* 0x000039550400d986 */ /* 0x0001e2000c101132 */
[----:B------:R-:W-:Y:S05]  /*4500*/  @P1 BRA `(.L_x_99) ;  /* 0x00000000000c1947 */ /* 0x000fea0003800000 */
[----:B------:R-:W5:Y:S02]  /*4510*/  LDG.E.U8 R114, desc[UR50][R8.64+0x38] ;  /* 0x0000383208727981 */ /* 0x000f64000c1e1100 */
[----:B-----5:R-:W-:-:S05]  /*4520*/  PRMT R12, R114, 0x8880, RZ ;  /* 0x00008880720c7816 */ /* 0x020fca00000000ff */
[----:B------:R-:W-:-:S07]  /*4530*/  IMAD R11, R12, R105, RZ ;  /* 0x000000690c0b7224 */ /* 0x000fce00078e02ff */
.L_x_99:
[----:B------:R-:W-:Y:S05]  /*4540*/  BSYNC B1 ;  /* 0x0000000000017941 */ /* 0x000fea0003800000 */
.L_x_98:
        /* <DEDUP_REMOVED lines=16> */
.L_x_101:
[----:B------:R-:W-:Y:S05]  /*4650*/  BSYNC B1 ;  /* 0x0000000000017941 */ /* 0x000fea0003800000 */
.L_x_100:
[----:B------:R-:W-:Y:S01]  /*4660*/  @!P0 IMAD R87, R87, R104, R11 ;  /* 0x0000006857578224 */ /* 0x000fe200078e020b */
[----:B------:R-:W-:Y:S04]  /*4670*/  BSSY B1, `(.L_x_102) ;  /* 0x0000006000017945 */ /* 0x000fe80003800000 */
[----:B------:R0:W-:Y:S01]  /*4680*/  @!P0 STG.E.U8 desc[UR50][R6.64+0x39], R87 ;  /* 0x0000395706008986 */ /* 0x0001e2000c101132 */
[----:B------:R-:W-:Y:S05]  /*4690*/  @P5 BRA `(.L_x_103) ;  /* 0x00000000000c5947 */ /* 0x000fea0003800000 */
[----:B------:R-:W5:Y:S02]  /*46a0*/  LDG.E.U8 R114, desc[UR50][R2.64+0x40] ;  /* 0x0000403202727981 */ /* 0x000f64000c1e1100 */
[----:B-----5:R-:W-:-:S05]  /*46b0*/  PRMT R12, R114, 0x8880, RZ ;  /* 0x00008880720c7816 */ /* 0x020fca00000000ff */
[----:B------:R-:W-:-:S07]  /*46c0*/  IMAD R11, R12, R105, RZ ;  /* 0x000000690c0b7224 */ /* 0x000fce00078e02ff */
.L_x_103:
[----:B------:R-:W-:Y:S05]  /*46d0*/  BSYNC B1 ;  /* 0x0000000000017941 */ /* 0x000fea0003800000 */
.L_x_102:
[----:B0-----:R-:W-:Y:S01]  /*46e0*/  @!P5 IMAD R13, R56, R104, R11 ;  /* 0x00000068380dd224 */ /* 0x001fe200078e020b */
[----:B------:R-:W-:Y:S04]  /*46f0*/  BSSY B1, `(.L_x_104) ;  /* 0x0000006000017945 */ /* 0x000fe80003800000 */
[----:B------:R0:W-:Y:S01]  /*4700*/  @!P5 STG.E.U8 desc[UR50][R4.64+0x40], R13 ;  /* 0x0000400d0400d986 */ /* 0x0001e2000c101132 */
[----:B------:R-:W-:Y:S05]  /*4710*/  @P1 BRA `(.L_x_105) ;  /* 0x00000000000c1947 */ /* 0x000fea0003800000 */
[----:B------:R-:W5:Y:S02]  /*4720*/  LDG.E.U8 R114, desc[UR50][R2.64+0x41] ;  /* 0x0000413202727981 */ /* 0x000f64000c1e1100 */
[----:B-----5:R-:W-:-:S05]  /*4730*/  PRMT R12, R114, 0x8880, RZ ;  /* 0x00008880720c7816 */ /* 0x020fca00000000ff */
[----:B------:R-:W-:-:S07]  /*4740*/  IMAD R11, R12, R105, RZ ;  /* 0x000000690c0b7224 */ /* 0x000fce00078e02ff */
.L_x_105:
[----:B------:R-:W-:Y:S05]  /*4750*/  BSYNC B1 ;  /* 0x0000000000017941 */ /* 0x000fea0003800000 */
.L_x_104:
[----:B------:R-:W-:Y:S01]  /*4760*/  @!P1 IMAD R57, R57, R104, R11 ;  /* 0x0000006839399224 */ /* 0x000fe200078e020b */
[----:B------:R-:W-:Y:S04]  /*4770*/  BSSY B1, `(.L_x_106) ;  /* 0x0000006000017945 */ /* 0x000fe80003800000 */
[----:B------:R0:W-:Y:S01]  /*4780*/  @!P1 STG.E.U8 desc[UR50][R4.64+0x41], R57 ;  /* 0x0000413904009986 */ /* 0x0001e2000c101132 */
[----:B------:R-:W-:Y:S05]  /*4790*/  @P4 BRA `(.L_x_107) ;  /* 0x00000000000c4947 */ /* 0x000fea0003800000 */
[----:B------:R-:W5:Y:S02]  /*47a0*/  LDG.E.U8 R114, desc[UR50][R8.64+0x40] ;  /* 0x0000403208727981 */ /* 0x000f64000c1e1100 */
[----:B-----5:R-:W-:-:S05]  /*47b0*/  PRMT R12, R114, 0x8880, RZ ;  /* 0x00008880720c7816 */ /* 0x020fca00000000ff */
[----:B------:R-:W-:-:S07]  /*47c0*/  IMAD R11, R12, R105, RZ ;  /* 0x000000690c0b7224 */ /* 0x000fce00078e02ff */
.L_x_107:
[----:B------:R-:W-:Y:S05]  /*47d0*/  BSYNC B1 ;  /* 0x0000000000017941 */ /* 0x000fea0003800000 */
.L_x_106:
[----:B0-----:R-:W-:Y:S01]  /*47e0*/  @!P4 IMAD R13, R58, R104, R11 ;  /* 0x000000683a0dc224 */ /* 0x001fe200078e020b */
[----:B------:R-:W-:Y:S04]  /*47f0*/  BSSY B1, `(.L_x_108) ;  /* 0x0000006000017945 */ /* 0x000fe80003800000 */
[----:B------:R0:W-:Y:S01]  /*4800*/  @!P4 STG.E.U8 desc[UR50][R6.64+0x40], R13 ;  /* 0x0000400d0600c986 */ /* 0x0001e2000c101132 */
[----:B------:R-:W-:Y:S05]  /*4810*/  @P6 BRA `(.L_x_109) ;  /* 0x00000000000c6947 */ /* 0x000fea0003800000 */
[----:B------:R-:W5:Y:S02]  /*4820*/  LDG.E.U8 R114, desc[UR50][R8.64+0x41] ;  /* 0x0000413208727981 */ /* 0x000f64000c1e1100 */
[----:B-----5:R-:W-:-:S05]  /*4830*/  PRMT R12, R114, 0x8880, RZ ;  /* 0x00008880720c7816 */ /* 0x020fca00000000ff */
[----:B------:R-:W-:-:S07]  /*4840*/  IMAD R11, R12, R105, RZ ;  /* 0x000000690c0b7224 */ /* 0x000fce00078e02ff */
.L_x_109:
[----:B------:R-:W-:Y:S05]  /*4850*/  BSYNC B1 ;  /* 0x0000000000017941 */ /* 0x000fea0003800000 */
.L_x_108:
[----:B------:R-:W-:Y:S01]  /*4860*/  @!P6 IMAD R59, R59, R104, R11 ;  /* 0x000000683b3be224 */ /* 0x000fe200078e020b */
[----:B------:R-:W-:Y:S04]  /*4870*/  BSSY B1, `(.L_x_110) ;  /* 0x0000006000017945 */ /* 0x000fe80003800000 */
[----:B------:R0:W-:Y:S01]  /*4880*/  @!P6 STG.E.U8 desc[UR50][R6.64+0x41], R59 ;  /* 0x0000413b0600e986 */ /* 0x0001e2000c101132 */
[----:B------:R-:W-:Y:S05]  /*4890*/  @P2 BRA `(.L_x_111) ;  /* 0x00000000000c2947 */ /* 0x000fea0003800000 */
[----:B------:R-:W5:Y:S02]  /*48a0*/  LDG.E.U8 R114, desc[UR50][R2.64+0x48] ;  /* 0x0000483202727981 */ /* 0x000f64000c1e1100 */
[----:B-----5:R-:W-:-:S05]  /*48b0*/  PRMT R12, R114, 0x8880, RZ ;  /* 0x00008880720c7816 */ /* 0x020fca00000000ff */
[----:B------:R-:W-:-:S07]  /*48c0*/  IMAD R11, R12, R105, RZ ;  /* 0x000000690c0b7224 */ /* 0x000fce00078e02ff */
.L_x_111:
[----:B------:R-:W-:Y:S05]  /*48d0*/  BSYNC B1 ;  /* 0x0000000000017941 */ /* 0x000fea0003800000 */
.L_x_110:
        /* <DEDUP_REMOVED lines=16> */
.L_x_113:
[----:B------:R-:W-:Y:S05]  /*49e0*/  BSYNC B1 ;  /* 0x0000000000017941 */ /* 0x000fea0003800000 */
.L_x_112:
[----:B------:R-:W-:Y:S01]  /*49f0*/  @!P4 IMAD R61, R61, R104, R11 ;  /* 0x000000683d3dc224 */ /* 0x000fe200078e020b */
[----:B------:R-:W-:Y:S04]  /*4a00*/  BSSY B1, `(.L_x_114) ;  /* 0x0000006000017945 */ /* 0x000fe80003800000 */
[----:B------:R0:W-:Y:S01]  /*4a10*/  @!P4 STG.E.U8 desc[UR50][R4.64+0x49], R61 ;  /* 0x0000493d0400c986 */ /* 0x0001e2000c101132 */
[----:B------:R-:W-:Y:S05]  /*4a20*/  @P3 BRA `(.L_x_115) ;  /* 0x00000000000c3947 */ /* 0x000fea0003800000 */
[----:B------:R-:W5:Y:S02]  /*4a30*/  LDG.E.U8 R114, desc[UR50][R8.64+0x48] ;  /* 0x0000483208727981 */ /* 0x000f64000c1e1100 */
[----:B-----5:R-:W-:-:S05]  /*4a40*/  PRMT R12, R114, 0x8880, RZ ;  /* 0x00008880720c7816 */ /* 0x020fca00000000ff */
[----:B------:R-:W-:-:S07]  /*4a50*/  IMAD R11, R12, R105, RZ ;  /* 0x000000690c0b7224 */ /* 0x000fce00078e02ff */
.L_x_115:
[----:B------:R-:W-:Y:S05]  /*4a60*/  BSYNC B1 ;  /* 0x0000000000017941 */ /* 0x000fea0003800000 */
.L_x_114:
[----:B0-----:R-:W-:Y:S01]  /*4a70*/  @!P3 IMAD R13, R62, R104, R11 ;  /* 0x000000683e0db224 */ /* 0x001fe200078e020b */
[----:B------:R-:W-:Y:S04]  /*4a80*/  BSSY B1, `(.L_x_116) ;  /* 0x0000006000017945 */ /* 0x000fe80003800000 */
[----:B------:R0:W-:Y:S01]  /*4a90*/  @!P3 STG.E.U8 desc[UR50][R6.64+0x48], R13 ;  /* 0x0000480d0600b986 */ /* 0x0001e2000c101132 */
[----:B------:R-:W-:Y:S05]  /*4aa0*/  @P2 BRA `(.L_x_117) ;  /* 0x00000000000c2947 */ /* 0x000fea0003800000 */
[----:B------:R-:W5:Y:S02]  /*4ab0*/  LDG.E.U8 R114, desc[UR50][R8.64+0x49] ;  /* 0x0000493208727981 */ /* 0x000f64000c1e1100 */
[----:B-----5:R-:W-:-:S05]  /*4ac0*/  PRMT R12, R114, 0x8880, RZ ;  /* 0x00008880720c7816 */ /* 0x020fca00000000ff */
[----:B------:R-:W-:-:S07]  /*4ad0*/  IMAD R11, R12, R105, RZ ;  /* 0x000000690c0b7224 */ /* 0x000fce00078e02ff */
.L_x_117:
[----:B------:R-:W-:Y:S05]  /*4ae0*/  BSYNC B1 ;  /* 0x0000000000017941 */ /* 0x000fea0003800000 */
.L_x_116:
[----:B------:R-:W-:Y:S01]  /*4af0*/  @!P2 IMAD R63, R63, R104, R11 ;  /* 0x000000683f3fa224 */ /* 0x000fe200078e020b */
[----:B------:R-:W-:Y:S04]  /*4b00*/  BSSY B1, `(.L_x_118) ;  /* 0x0000006000017945 */ /* 0x000fe80003800000 */
[----:B------:R0:W-:Y:S01]  /*4b10*/  @!P2 STG.E.U8 desc[UR50][R6.64+0x49], R63 ;  /* 0x0000493f0600a986 */ /* 0x0001e2000c101132 */
[----:B------:R-:W-:Y:S05]  /*4b20*/  @P6 BRA `(.L_x_119) ;  /* 0x00000000000c6947 */ /* 0x000fea0003800000 */
[----:B------:R-:W5:Y:S02]  /*4b30*/  LDG.E.U8 R114, desc[UR50][R2.64+0x50] ;  /* 0x0000503202727981 */ /* 0x000f64000c1e1100 */
[----:B-----5:R-:W-:-:S05]  /*4b40*/  PRMT R12, R114, 0x8880, RZ ;  /* 0x00008880720c7816 */ /* 0x020fca00000000ff */
[----:B------:R-:W-:-:S07]  /*4b50*/  IMAD R11, R12, R105, RZ ;  /* 0x000000690c0b7224 */ /* 0x000fce00078e02ff */
.L_x_119:
[----:B------:R-:W-:Y:S05]  /*4b60*/  BSYNC B1 ;  /* 0x0000000000017941 */ /* 0x000fea0003800000 */
.L_x_118:
[----:B0-----:R-:W-:Y:S01]  /*4b70*/  @!P6 IMAD R13, R64, R104, R11 ;  /* 0x00000068400de224 */ /* 0x001fe200078e020b */
[----:B------:R-:W-:Y:S04]  /*4b80*/  BSSY B1, `(.L_x_120) ;  /* 0x0000006000017945 */ /* 0x000fe80003800000 */
[----:B------:R0:W-:Y:S01]  /*4b90*/  @!P6 STG.E.U8 desc[UR50][R4.64+0x50], R13 ;  /* 0x0000500d0400e986 */ /* 0x0001e2000c101132 */
[----:B------:R-:W-:Y:S05]  /*4ba0*/  @P5 BRA `(.L_x_121) ;  /* 0x00000000000c5947 */ /* 0x000fea0003800000 */
[----:B------:R-:W5:Y:S02]  /*4bb0*/  LDG.E.U8 R114, desc[UR50][R2.64+0x51] ;  /* 0x0000513202727981 */ /* 0x000f64000c1e1100 */
[----:B-----5:R-:W-:-:S05]  /*4bc0*/  PRMT R12, R114, 0x8880, RZ ;  /* 0x00008880720c7816 */ /* 0x020fca00000000ff */
[----:B------:R-:W-:-:S07]  /*4bd0*/  IMAD R11, R12, R105, RZ ;  /* 0x000000690c0b7224 */ /* 0x000fce00078e02ff */
.L_x_121:
[----:B------:R-:W-:Y:S05]  /*4be0*/  BSYNC B1 ;  /* 0x0000000000017941 */ /* 0x000fea0003800000 */
.L_x_120:
[----:B------:R-:W-:Y:S01]  /*4bf0*/  @!P5 IMAD R65, R65, R104, R11 ;  /* 0x000000684141d224 */ /* 0x000fe200078e020b */
[----:B------:R-:W-:Y:S04]  /*4c00*/  BSSY B1, `(.L_x_122) ;  /* 0x0000006000017945 */ /* 0x000fe80003800000 */
[----:B------:R0:W-:Y:S01]  /*4c10*/  @!P5 STG.E.U8 desc[UR50][R4.64+0x51], R65 ;  /* 0x000051410400d986 */ /* 0x0001e2000c101132 */
[----:B------:R-:W-:Y:S05]  /*4c20*/  @P1 BRA `(.L_x_123) ;  /* 0x00000000000c1947 */ /* 0x000fea0003800000 */
[----:B------:R-:W5:Y:S02]  /*4c30*/  LDG.E.U8 R114, desc[UR50][R8.64+0x50] ;  /* 0x0000503208727981 */ /* 0x000f64000c1e1100 */
[----:B-----5:R-:W-:-:S05]  /*4c40*/  PRMT R12, R114, 0x8880, RZ ;  /* 0x00008880720c7816 */ /* 0x020fca00000000ff */
[----:B------:R-:W-:-:S07]  /*4c50*/  IMAD R11, R12, R105, RZ ;  /* 0x000000690c0b7224 */ /* 0x000fce00078e02ff */
.L_x_123:
[----:B------:R-:W-:Y:S05]  /*4c60*/  BSYNC B1 ;  /* 0x0000000000017941 */ /* 0x000fea0003800000 */
.L_x_122:
        /* <DEDUP_REMOVED lines=16> */
.L_x_125:
[----:B------:R-:W-:Y:S05]  /*4d70*/  BSYNC B1 ;  /* 0x0000000000017941 */ /* 0x000fea0003800000 */
.L_x_124:
[----:B------:R-:W-:Y:S01]  /*4d80*/  @!P0 IMAD R67, R67, R104, R11 ;  /* 0x0000006843438224 */ /* 0x000fe200078e020b */
[----:B------:R-:W-:Y:S04]  /*4d90*/  BSSY B1, `(.L_x_126) ;  /* 0x0000006000017945 */ /* 0x000fe80003800000 */
[----:B------:R0:W-:Y:S01]  /*4da0*/  @!P0 STG.E.U8 desc[UR50][R6.64+0x51], R67 ;  /* 0x0000514306008986 */ /* 0x0001e2000c101132 */
[----:B------:R-:W-:Y:S05]  /*4db0*/  @P5 BRA `(.L_x_127) ;  /* 0x00000000000c5947 */ /* 0x000fea0003800000 */
[----:B------:R-:W5:Y:S02]  /*4dc0*/  LDG.E.U8 R114, desc[UR50][R2.64+0x58] ;  /* 0x0000583202727981 */ /* 0x000f64000c1e1100 */
[----:B-----5:R-:W-:-:S05]  /*4dd0*/  PRMT R12, R114, 0x8880, RZ ;  /* 0x00008880720c7816 */ /* 0x020fca00000000ff */
[----:B------:R-:W-:-:S07]  /*4de0*/  IMAD R11, R12, R105, RZ ;  /* 0x000000690c0b7224 */ /* 0x000fce00078e02ff */
.L_x_127:
[----:B------:R-:W-:Y:S05]  /*4df0*/  BSYNC B1 ;  /* 0x0000000000017941 */ /* 0x000fea0003800000 */
.L_x_126:
[----:B0-----:R-:W-:Y:S01]  /*4e00*/  @!P5 IMAD R13, R68, R104, R11 ;  /* 0x00000068440dd224 */ /* 0x001fe200078e020b */
[----:B------:R-:W-:Y:S04]  /*4e10*/  BSSY B1, `(.L_x_128) ;  /* 0x0000006000017945 */ /* 0x000fe80003800000 */
[----:B------:R0:W-:Y:S01]  /*4e20*/  @!P5 STG.E.U8 desc[UR50][R4.64+0x58], R13 ;  /* 0x0000580d0400d986 */ /* 0x0001e2000c101132 */
[----:B------:R-:W-:Y:S05]  /*4e30*/  @P1 BRA `(.L_x_129) ;  /* 0x00000000000c1947 */ /* 0x000fea0003800000 */
[----:B------:R-:W5:Y:S02]  /*4e40*/  LDG.E.U8 R114, desc[UR50][R2.64+0x59] ;  /* 0x0000593202727981 */ /* 0x000f64000c1e1100 */
[----:B-----5:R-:W-:-:S05]  /*4e50*/  PRMT R12, R114, 0x8880, RZ ;  /* 0x00008880720c7816 */ /* 0x020fca00000000ff */
[----:B------:R-:W-:-:S07]  /*4e60*/  IMAD R11, R12, R105, RZ ;  /* 0x000000690c0b7224 */ /* 0x000fce00078e02ff */
.L_x_129:
[----:B------:R-:W-:Y:S05]  /*4e70*/  BSYNC B1 ;  /* 0x0000000000017941 */ /* 0x000fea0003800000 */
.L_x_128:
[----:B------:R-:W-:Y:S01]  /*4e80*/  @!P1 IMAD R69, R69, R104, R11 ;  /* 0x0000006845459224 */ /* 0x000fe200078e020b */
[----:B------:R-:W-:Y:S04]  /*4e90*/  BSSY B1, `(.L_x_130) ;  /* 0x0000006000017945 */ /* 0x000fe80003800000 */
[----:B------:R0:W-:Y:S01]  /*4ea0*/  @!P1 STG.E.U8 desc[UR50][R4.64+0x59], R69 ;  /* 0x0000594504009986 */ /* 0x0001e2000c101132 */
[----:B------:R-:W-:Y:S05]  /*4eb0*/  @P4 BRA `(.L_x_131) ;  /* 0x00000000000c4947 */ /* 0x000fea0003800000 */
[----:B------:R-:W5:Y:S02]  /*4ec0*/  LDG.E.U8 R114, desc[UR50][R8.64+0x58] ;  /* 0x0000583208727981 */ /* 0x000f64000c1e1100 */
[----:B-----5:R-:W-:-:S05]  /*4ed0*/  PRMT R12, R114, 0x8880, RZ ;  /* 0x00008880720c7816 */ /* 0x020fca00000000ff */
[----:B------:R-:W-:-:S07]  /*4ee0*/  IMAD R11, R12, R105, RZ ;  /* 0x000000690c0b7224 */ /* 0x000fce00078e02ff */
.L_x_131:
[----:B------:R-:W-:Y:S05]  /*4ef0*/  BSYNC B1 ;  /* 0x0000000000017941 */ /* 0x000fea0003800000 */
.L_x_130:
[----:B0-----:R-:W-:Y:S01]  /*4f00*/  @!P4 IMAD R13, R70, R104, R11 ;  /* 0x00000068460dc224 */ /* 0x001fe200078e020b */
[----:B------:R-:W-:Y:S04]  /*4f10*/  BSSY B1, `(.L_x_132) ;  /* 0x0000006000017945 */ /* 0x000fe80003800000 */
[----:B------:R0:W-:Y:S01]  /*4f20*/  @!P4 STG.E.U8 desc[UR50][R6.64+0x58], R13 ;  /* 0x0000580d0600c986 */ /* 0x0001e2000c101132 */
[----:B------:R-:W-:Y:S05]  /*4f30*/  @P6 BRA `(.L_x_133) ;  /* 0x00000000000c6947 */ /* 0x000fea0003800000 */
[----:B------:R-:W5:Y:S02]  /*4f40*/  LDG.E.U8 R114, desc[UR50][R8.64+0x59] ;  /* 0x0000593208727981 */ /* 0x000f64000c1e1100 */
[----:B-----5:R-:W-:-:S05]  /*4f50*/  PRMT R12, R114, 0x8880, RZ ;  /* 0x00008880720c7816 */ /* 0x020fca00000000ff */
[----:B------:R-:W-:-:S07]  /*4f60*/  IMAD R11, R12, R105, RZ ;  /* 0x000000690c0b7224 */ /* 0x000fce00078e02ff */
.L_x_133:
[----:B------:R-:W-:Y:S05]  /*4f70*/  BSYNC B1 ;  /* 0x0000000000017941 */ /* 0x000fea0003800000 */
.L_x_132:
[----:B------:R-:W-:Y:S01]  /*4f80*/  @!P6 IMAD R71, R71, R104, R11 ;  /* 0x000000684747e224 */ /* 0x000fe200078e020b */
[----:B------:R-:W-:Y:S04]  /*4f90*/  BSSY B1, `(.L_x_134) ;  /* 0x0000006000017945 */ /* 0x000fe80003800000 */
[----:B------:R0:W-:Y:S01]  /*4fa0*/  @!P6 STG.E.U8 desc[UR50][R6.64+0x59], R71 ;  /* 0x000059470600e986 */ /* 0x0001e2000c101132 */
[----:B------:R-:W-:Y:S05]  /*4fb0*/  @P2 BRA `(.L_x_135) ;  /* 0x00000000000c2947 */ /* 0x000fea0003800000 */
[----:B------:R-:W5:Y:S02]  /*4fc0*/  LDG.E.U8 R114, desc[UR50][R2.64+0x60] ;  /* 0x0000603202727981 */ /* 0x000f64000c1e1100 */
[----:B-----5:R-:W-:-:S05]  /*4fd0*/  PRMT R12, R114, 0x8880, RZ ;  /* 0x00008880720c7816 */ /* 0x020fca00000000ff */
[----:B------:R-:W-:-:S07]  /*4fe0*/  IMAD R11, R12, R105, RZ ;  /* 0x000000690c0b7224 */ /* 0x000fce00078e02ff */
.L_x_135:
[----:B------:R-:W-:Y:S05]  /*4ff0*/  BSYNC B1 ;  /* 0x0000000000017941 */ /* 0x000fea0003800000 */
.L_x_134:
        /* <DEDUP_REMOVED lines=16> */
.L_x_137:
[----:B------:R-:W-:Y:S05]  /*5100*/  BSYNC B1 ;  /* 0x0000000000017941 */ /* 0x000fea0003800000 */
.L_x_136:
[----:B------:R-:W-:Y:S01]  /*5110*/  @!P4 IMAD R41, R41, R104, R11 ;  /* 0x000000682929c224 */ /* 0x000fe200078e020b */
[----:B------:R-:W-:Y:S04]  /*5120*/  BSSY B1, `(.L_x_138) ;  /* 0x0000006000017945 */ /* 0x000fe80003800000 */
[----:B------:R0:W-:Y:S01]  /*5130*/  @!P4 STG.E.U8 desc[UR50][R4.64+0x61], R41 ;  /* 0x000061290400c986 */ /* 0x0001e2000c101132 */
[----:B------:R-:W-:Y:S05]  /*5140*/  @P3 BRA `(.L_x_139) ;  /* 0x00000000000c3947 */ /* 0x000fea0003800000 */
[----:B------:R-:W5:Y:S02]  /*5150*/  LDG.E.U8 R114, desc[UR50][R8.64+0x60] ;  /* 0x0000603208727981 */ /* 0x000f64000c1e1100 */
[----:B-----5:R-:W-:-:S05]  /*5160*/  PRMT R12, R114, 0x8880, RZ ;  /* 0x00008880720c7816 */ /* 0x020fca00000000ff */
[----:B------:R-:W-:-:S07]  /*5170*/  IMAD R11, R12, R105, RZ ;  /* 0x000000690c0b7224 */ /* 0x000fce00078e02ff */
.L_x_139:
[----:B------:R-:W-:Y:S05]  /*5180*/  BSYNC B1 ;  /* 0x0000000000017941 */ /* 0x000fea0003800000 */
.L_x_138:
[----:B0-----:R-:W-:Y:S01]  /*5190*/  @!P3 IMAD R13, R42, R104, R11 ;  /* 0x000000682a0db224 */ /* 0x001fe200078e020b */
[----:B------:R-:W-:Y:S04]  /*51a0*/  BSSY B1, `(.L_x_140) ;  /* 0x0000006000017945 */ /* 0x000fe80003800000 */
[----:B------:R0:W-:Y:S01]  /*51b0*/  @!P3 STG.E.U8 desc[UR50][R6.64+0x60], R13 ;  /* 0x0000600d0600b986 */ /* 0x0001e2000c101132 */
[----:B------:R-:W-:Y:S05]  /*51c0*/  @P2 BRA `(.L_x_141) ;  /* 0x00000000000c2947 */ /* 0x000fea0003800000 */
[----:B------:R-:W5:Y:S02]  /*51d0*/  LDG.E.U8 R114, desc[UR50][R8.64+0x61] ;  /* 0x0000613208727981 */ /* 0x000f64000c1e1100 */
[----:B-----5:R-:W-:-:S05]  /*51e0*/  PRMT R12, R114, 0x8880, RZ ;  /* 0x00008880720c7816 */ /* 0x020fca00000000ff */
[----:B------:R-:W-:-:S07]  /*51f0*/  IMAD R11, R12, R105, RZ ;  /* 0x000000690c0b7224 */ /* 0x000fce00078e02ff */
.L_x_141:
[----:B------:R-:W-:Y:S05]  /*5200*/  BSYNC B1 ;  /* 0x0000000000017941 */ /* 0x000fea0003800000 */
.L_x_140:
[----:B------:R-:W-:Y:S01]  /*5210*/  @!P2 IMAD R43, R43, R104, R11 ;  /* 0x000000682b2ba224 */ /* 0x000fe200078e020b */
[----:B------:R-:W-:Y:S04]  /*5220*/  BSSY B1, `(.L_x_142) ;  /* 0x0000006000017945 */ /* 0x000fe80003800000 */
[----:B------:R0:W-:Y:S01]  /*5230*/  @!P2 STG.E.U8 desc[UR50][R6.64+0x61], R43 ;  /* 0x0000612b0600a986 */ /* 0x0001e2000c101132 */
[----:B------:R-:W-:Y:S05]  /*5240*/  @P6 BRA `(.L_x_143) ;  /* 0x00000000000c6947 */ /* 0x000fea0003800000 */
[----:B------:R-:W5:Y:S02]  /*5250*/  LDG.E.U8 R114, desc[UR50][R2.64+0x68] ;  /* 0x0000683202727981 */ /* 0x000f64000c1e1100 */
[----:B-----5:R-:W-:-:S05]  /*5260*/  PRMT R12, R114, 0x8880, RZ ;  /* 0x00008880720c7816 */ /* 0x020fca00000000ff */
[----:B------:R-:W-:-:S07]  /*5270*/  IMAD R11, R12, R105, RZ ;  /* 0x000000690c0b7224 */ /* 0x000fce00078e02ff */
.L_x_143:
[----:B------:R-:W-:Y:S05]  /*5280*/  BSYNC B1 ;  /* 0x0000000000017941 */ /* 0x000fea0003800000 */
.L_x_142:
[----:B0-----:R-:W-:Y:S01]  /*5290*/  @!P6 IMAD R13, R44, R104, R11 ;  /* 0x000000682c0de224 */ /* 0x001fe200078e020b */
[----:B------:R-:W-:Y:S04]  /*52a0*/  BSSY B1, `(.L_x_144) ;  /* 0x0000006000017945 */ /* 0x000fe80003800000 */
[----:B------:R0:W-:Y:S01]  /*52b0*/  @!P6 STG.E.U8 desc[UR50][R4.64+0x68], R13 ;  /* 0x0000680d0400e986 */ /* 0x0001e2000c101132 */
[----:B------:R-:W-:Y:S05]  /*52c0*/  @P5 BRA `(.L_x_145) ;  /* 0x00000000000c5947 */ /* 0x000fea0003800000 */
[----:B------:R-:W5:Y:S02]  /*52d0*/  LDG.E.U8 R114, desc[UR50][R2.64+0x69] ;  /* 0x0000693202727981 */ /* 0x000f64000c1e1100 */
[----:B-----5:R-:W-:-:S05]  /*52e0*/  PRMT R12, R114, 0x8880, RZ ;  /* 0x00008880720c7816 */ /* 0x020fca00000000ff */
[----:B------:R-:W-:-:S07]  /*52f0*/  IMAD R11, R12, R105, RZ ;  /* 0x000000690c0b7224 */ /* 0x000fce00078e02ff */
.L_x_145:
[----:B------:R-:W-:Y:S05]  /*5300*/  BSYNC B1 ;  /* 0x0000000000017941 */ /* 0x000fea0003800000 */
.L_x_144:
[----:B------:R-:W-:Y:S01]  /*5310*/  @!P5 IMAD R45, R45, R104, R11 ;  /* 0x000000682d2dd224 */ /* 0x000fe200078e020b */
[----:B------:R-:W-:Y:S04]  /*5320*/  BSSY B1, `(.L_x_146) ;  /* 0x0000006000017945 */ /* 0x000fe80003800000 */
[----:B------:R0:W-:Y:S01]  /*5330*/  @!P5 STG.E.U8 desc[UR50][R4.64+0x69], R45 ;  /* 0x0000692d0400d986 */ /* 0x0001e2000c101132 */
[----:B------:R-:W-:Y:S05]  /*5340*/  @P1 BRA `(.L_x_147) ;  /* 0x00000000000c1947 */ /* 0x000fea0003800000 */
[----:B------:R-:W5:Y:S02]  /*5350*/  LDG.E.U8 R114, desc[UR50][R8.64+0x68] ;  /* 0x0000683208727981 */ /* 0x000f64000c1e1100 */
[----:B-----5:R-:W-:-:S05]  /*5360*/  PRMT R12, R114, 0x8880, RZ ;  /* 0x00008880720c7816 */ /* 0x020fca00000000ff */
[----:B------:R-:W-:-:S07]  /*5370*/  IMAD R11, R12, R105, RZ ;  /* 0x000000690c0b7224 */ /* 0x000fce00078e02ff */
.L_x_147:
[----:B------:R-:W-:Y:S05]  /*5380*/  BSYNC B1 ;  /* 0x0000000000017941 */ /* 0x000fea0003800000 */
.L_x_146:
[----:B------:R-:W-:Y:S01]  /*5390*/  ISETP.LT.OR P0, PT, R0, 0x9, !P0 ;  /* 0x000000090000780c */ /* 0x000fe20004701670 */
[----:B0-----:R-:W-:Y:S01]  /*53a0*/  @!P1 IMAD R13, R46, R104, R11 ;  /* 0x000000682e0d9224 */ /* 0x001fe200078e020b */
        /* <DEDUP_REMOVED lines=10> */
[----:B0-----:R-:W-:-:S12]  /*5450*/  @P0 BRA `(.L_x_149) ;  /* 0x00000000000c0947 */ /* 0x001fd80003800000 */
[----:B------:R-:W5:Y:S02]  /*5460*/  LDG.E.U8 R114, desc[UR50][R8.64+0x69] ;  /* 0x0000693208727981 */ /* 0x000f64000c1e1100 */
[----:B-----5:R-:W-:-:S05]  /*5470*/  PRMT R12, R114, 0x8880, RZ ;  /* 0x00008880720c7816 */ /* 0x020fca00000000ff */
[----:B------:R-:W-:-:S07]  /*5480*/  IMAD R11, R12, R105, RZ ;  /* 0x000000690c0b7224 */ /* 0x000fce00078e02ff */
.L_x_149:
[----:B------:R-:W-:Y:S05]  /*5490*/  BSYNC B1 ;  /* 0x0000000000017941 */ /* 0x000fea0003800000 */
.L_x_148:
[----:B------:R-:W-:Y:S01]  /*54a0*/  @!P0 IMAD R47, R47, R104, R11 ;  /* 0x000000682f2f8224 */ /* 0x000fe200078e020b */
[----:B------:R-:W-:Y:S04]  /*54b0*/  BSSY B1, `(.L_x_150) ;  /* 0x0000006000017945 */ /* 0x000fe80003800000 */
[----:B------:R0:W-:Y:S01]  /*54c0*/  @!P0 STG.E.U8 desc[UR50][R6.64+0x69], R47 ;  /* 0x0000692f06008986 */ /* 0x0001e2000c101132 */
[----:B------:R-:W-:Y:S05]  /*54d0*/  @P5 BRA `(.L_x_151) ;  /* 0x00000000000c5947 */ /* 0x000fea0003800000 */
[----:B------:R-:W5:Y:S02]  /*54e0*/  LDG.E.U8 R114, desc[UR50][R2.64+0x70] ;  /* 0x0000703202727981 */ /* 0x000f64000c1e1100 */
[----:B-----5:R-:W-:-:S05]  /*54f0*/  PRMT R12, R114, 0x8880, RZ ;  /* 0x00008880720c7816 */ /* 0x020fca00000000ff */
[----:B------:R-:W-:-:S07]  /*5500*/  IMAD R11, R12, R105, RZ ;  /* 0x000000690c0b7224 */ /* 0x000fce00078e02ff */
.L_x_151:
[----:B------:R-:W-:Y:S05]  /*5510*/  BSYNC B1 ;  /* 0x0000000000017941 */ /* 0x000fea0003800000 */
.L_x_150:
[----:B------:R-:W-:Y:S01]  /*5520*/  @!P5 IMAD R13, R48, R104, R11 ;  /* 0x00000068300dd224 */ /* 0x000fe200078e020b */
[----:B------:R-:W-:Y:S04]  /*5530*/  BSSY B1, `(.L_x_152) ;  /* 0x0000006000017945 */ /* 0x000fe80003800000 */
[----:B------:R0:W-:Y:S01]  /*5540*/  @!P5 STG.E.U8 desc[UR50][R4.64+0x70], R13 ;  /* 0x0000700d0400d986 */ /* 0x0001e2000c101132 */
[----:B------:R-:W-:Y:S05]  /*5550*/  @P4 BRA `(.L_x_153) ;  /* 0x00000000000c4947 */ /* 0x000fea0003800000 */
[----:B------:R-:W5:Y:S02]  /*5560*/  LDG.E.U8 R114, desc[UR50][R2.64+0x71] ;  /* 0x0000713202727981 */ /* 0x000f64000c1e1100 */
[----:B-----5:R-:W-:-:S05]  /*5570*/  PRMT R12, R114, 0x8880, RZ ;  /* 0x00008880720c7816 */ /* 0x020fca00000000ff */
[----:B------:R-:W-:-:S07]  /*5580*/  IMAD R11, R12, R105, RZ ;  /* 0x000000690c0b7224 */ /* 0x000fce00078e02ff */
.L_x_153:
[----:B------:R-:W-:Y:S05]  /*5590*/  BSYNC B1 ;  /* 0x0000000000017941 */ /* 0x000fea0003800000 */
.L_x_152:
[----:B------:R-:W-:Y:S01]  /*55a0*/  @!P4 IMAD R49, R49, R104, R11 ;  /* 0x000000683131c224 */ /* 0x000fe200078e020b */
[----:B------:R-:W-:Y:S04]  /*55b0*/  BSSY B1, `(.L_x_154) ;  /* 0x0000006000017945 */ /* 0x000fe80003800000 */
[----:B------:R0:W-:Y:S01]  /*55c0*/  @!P4 STG.E.U8 desc[UR50][R4.64+0x71], R49 ;  /* 0x000071310400c986 */ /* 0x0001e2000c101132 */
[----:B------:R-:W-:Y:S05]  /*55d0*/  @P3 BRA `(.L_x_155) ;  /* 0x00000000000c3947 */ /* 0x000fea0003800000 */
[----:B------:R-:W5:Y:S02]  /*55e0*/  LDG.E.U8 R114, desc[UR50][R8.64+0x70] ;  /* 0x0000703208727981 */ /* 0x000f64000c1e1100 */
[----:B-----5:R-:W-:-:S05]  /*55f0*/  PRMT R12, R114, 0x8880, RZ ;  /* 0x00008880720c7816 */ /* 0x020fca00000000ff */
[----:B------:R-:W-:-:S07]  /*5600*/  IMAD R11, R12, R105, RZ ;  /* 0x000000690c0b7224 */ /* 0x000fce00078e02ff */
.L_x_155:
[----:B------:R-:W-:Y:S05]  /*5610*/  BSYNC B1 ;  /* 0x0000000000017941 */ /* 0x000fea0003800000 */
.L_x_154:
[----:B0-----:R-:W-:Y:S01]  /*5620*/  @!P3 IMAD R13, R50, R104, R11 ;  /* 0x00000068320db224 */ /* 0x001fe200078e020b */
[----:B------:R-:W-:Y:S04]  /*5630*/  BSSY B1, `(.L_x_156) ;  /* 0x0000006000017945 */ /* 0x000fe80003800000 */
[----:B------:R0:W-:Y:S01]  /*5640*/  @!P3 STG.E.U8 desc[UR50][R6.64+0x70], R13 ;  /* 0x0000700d0600b986 */ /* 0x0001e2000c101132 */
[----:B------:R-:W-:Y:S05]  /*5650*/  @P6 BRA `(.L_x_157) ;  /* 0x00000000000c6947 */ /* 0x000fea0003800000 */
[----:B------:R-:W5:Y:S02]  /*5660*/  LDG.E.U8 R114, desc[UR50][R8.64+0x71] ;  /* 0x0000713208727981 */ /* 0x000f64000c1e1100 */
[----:B-----5:R-:W-:-:S05]  /*5670*/  PRMT R12, R114, 0x8880, RZ ;  /* 0x00008880720c7816 */ /* 0x020fca00000000ff */
[----:B------:R-:W-:-:S07]  /*5680*/  IMAD R11, R12, R105, RZ ;  /* 0x000000690c0b7224 */ /* 0x000fce00078e02ff */
.L_x_157:
[----:B------:R-:W-:Y:S05]  /*5690*/  BSYNC B1 ;  /* 0x0000000000017941 */ /* 0x000fea0003800000 */
.L_x_156:
[----:B------:R-:W-:Y:S01]  /*56a0*/  @!P6 IMAD R51, R51, R104, R11 ;  /* 0x000000683333e224 */ /* 0x000fe200078e020b */
[----:B------:R-:W-:Y:S04]  /*56b0*/  BSSY B1, `(.L_x_158) ;  /* 0x0000006000017945 */ /* 0x000fe80003800000 */
[----:B------:R0:W-:Y:S01]  /*56c0*/  @!P6 STG.E.U8 desc[UR50][R6.64+0x71], R51 ;  /* 0x000071330600e986 */ /* 0x0001e2000c101132 */
[----:B------:R-:W-:Y:S05]  /*56d0*/  @P2 BRA `(.L_x_159) ;  /* 0x00000000000c2947 */ /* 0x000fea0003800000 */
[----:B------:R-:W5:Y:S02]  /*56e0*/  LDG.E.U8 R114, desc[UR50][R2.64+0x78] ;  /* 0x0000783202727981 */ /* 0x000f64000c1e1100 */
[----:B-----5:R-:W-:-:S05]  /*56f0*/  PRMT R12, R114, 0x8880, RZ ;  /* 0x00008880720c7816 */ /* 0x020fca00000000ff */
[----:B------:R-:W-:-:S07]  /*5700*/  IMAD R11, R12, R105, RZ ;  /* 0x000000690c0b7224 */ /* 0x000fce00078e02ff */
.L_x_159:
[----:B------:R-:W-:Y:S05]  /*5710*/  BSYNC B1 ;  /* 0x0000000000017941 */ /* 0x000fea0003800000 */
.L_x_158:
[----:B------:R-:W-:Y:S01]  /*5720*/  ISETP.GE.AND P0, PT, R10, 0x7a, PT ;  /* 0x0000007a0a00780c */ /* 0x000fe20003f06270 */
[----:B0-----:R-:W-:Y:S01]  /*5730*/  @!P2 IMAD R13, R52, R104, R11 ;  /* 0x00000068340da224 */ /* 0x001fe200078e020b */
[----:B------:R-:W-:Y:S01]  /*5740*/  ISETP.GE.AND P3, PT, R10, 0x81, PT ;  /* 0x000000810a00780c */ /* 0x000fe20003f66270 */
[----:B------:R-:W-:Y:S01]  /*5750*/  BSSY B1, `(.L_x_160) ;  /* 0x000000d000017945 */ /* 0x000fe20003800000 */
[----:B------:R-:W-:Y:S02]  /*5760*/  ISETP.LT.OR P6, PT, R0, 0x1, !P0 ;  /* 0x000000010000780c */ /* 0x000fe400047c1670 */
        /* <DEDUP_REMOVED lines=11> */
.L_x_161:
[----:B------:R-:W-:Y:S05]  /*5820*/  BSYNC B1 ;  /* 0x0000000000017941 */ /* 0x000fea0003800000 */
.L_x_160:
[----:B------:R-:W-:Y:S01]  /*5830*/  @!P6 IMAD R53, R53, R104, R11 ;  /* 0x000000683535e224 */ /* 0x000fe200078e020b */
[----:B------:R-:W-:Y:S04]  /*5840*/  BSSY B1, `(.L_x_162) ;  /* 0x0000006000017945 */ /* 0x000fe80003800000 */
[----:B------:R0:W-:Y:S01]  /*5850*/  @!P6 STG.E.U8 desc[UR50][R4.64+0x79], R53 ;  /* 0x000079350400e986 */ /* 0x0001e2000c101132 */
[----:B------:R-:W-:Y:S05]  /*5860*/  @P1 BRA `(.L_x_163) ;  /* 0x00000000000c1947 */ /* 0x000fea0003800000 */
[----:B------:R-:W5:Y:S02]  /*5870*/  LDG.E.U8 R114, desc[UR50][R8.64+0x78] ;  /* 0x0000783208727981 */ /* 0x000f64000c1e1100 */
[----:B-----5:R-:W-:-:S05]  /*5880*/  PRMT R12, R114, 0x8880, RZ ;  /* 0x00008880720c7816 */ /* 0x020fca00000000ff */
[----:B------:R-:W-:-:S07]  /*5890*/  IMAD R11, R12, R105, RZ ;  /* 0x000000690c0b7224 */ /* 0x000fce00078e02ff */
.L_x_163:
[----:B------:R-:W-:Y:S05]  /*58a0*/  BSYNC B1 ;  /* 0x0000000000017941 */ /* 0x000fea0003800000 */
.L_x_162:
[----:B------:R-:W-:Y:S01]  /*58b0*/  @!P1 IMAD R13, R54, R104, R11 ;  /* 0x00000068360d9224 */ /* 0x000fe200078e020b */
[----:B------:R-:W-:Y:S04]  /*58c0*/  BSSY B1, `(.L_x_164) ;  /* 0x0000006000017945 */ /* 0x000fe80003800000 */
[----:B------:R0:W-:Y:S01]  /*58d0*/  @!P1 STG.E.U8 desc[UR50][R6.64+0x78], R13 ;  /* 0x0000780d06009986 */ /* 0x0001e2000c101132 */
[----:B------:R-:W-:Y:S05]  /*58e0*/  @P0 BRA `(.L_x_165) ;  /* 0x00000000000c0947 */ /* 0x000fea0003800000 */
[----:B------:R-:W5:Y:S02]  /*58f0*/  LDG.E.U8 R114, desc[UR50][R8.64+0x79] ;  /* 0x0000793208727981 */ /* 0x000f64000c1e1100 */
[----:B-----5:R-:W-:-:S05]  /*5900*/  PRMT R12, R114, 0x8880, RZ ;  /* 0x00008880720c7816 */ /* 0x020fca00000000ff */
[----:B------:R-:W-:-:S07]  /*5910*/  IMAD R11, R12, R105, RZ ;  /* 0x000000690c0b7224 */ /* 0x000fce00078e02ff */
.L_x_165:
[----:B------:R-:W-:Y:S05]  /*5920*/  BSYNC B1 ;  /* 0x0000000000017941 */ /* 0x000fea0003800000 */
.L_x_164:
[----:B------:R-:W-:Y:S01]  /*5930*/  @!P0 IMAD R55, R55, R104, R11 ;  /* 0x0000006837378224 */ /* 0x000fe200078e020b */
[----:B------:R-:W-:Y:S04]  /*5940*/  BSSY B1, `(.L_x_166) ;  /* 0x0000006000017945 */ /* 0x000fe80003800000 */
[----:B------:R0:W-:Y:S01]  /*5950*/  @!P0 STG.E.U8 desc[UR50][R6.64+0x79], R55 ;  /* 0x0000793706008986 */ /* 0x0001e2000c101132 */
[----:B------:R-:W-:Y:S05]  /*5960*/  @P5 BRA `(.L_x_167) ;  /* 0x00000000000c5947 */ /* 0x000fea0003800000 */
[----:B------:R-:W5:Y:S02]  /*5970*/  LDG.E.U8 R114, desc[UR50][R2.64+0x80] ;  /* 0x0000803202727981 */ /* 0x000f64000c1e1100 */
[----:B-----5:R-:W-:-:S05]  /*5980*/  PRMT R12, R114, 0x8880, RZ ;  /* 0x00008880720c7816 */ /* 0x020fca00000000ff */
[----:B------:R-:W-:-:S07]  /*5990*/  IMAD R11, R12, R105, RZ ;  /* 0x000000690c0b7224 */ /* 0x000fce00078e02ff */
.L_x_167:
[----:B------:R-:W-:Y:S05]  /*59a0*/  BSYNC B1 ;  /* 0x0000000000017941 */ /* 0x000fea0003800000 */
.L_x_166:
[----:B0-----:R-:W-:Y:S01]  /*59b0*/  @!P5 IMAD R13, R24, R104, R11 ;  /* 0x00000068180dd224 */ /* 0x001fe200078e020b */
[----:B------:R-:W-:Y:S04]  /*59c0*/  BSSY B1, `(.L_x_168) ;  /* 0x0000006000017945 */ /* 0x000fe80003800000 */
[----:B------:R0:W-:Y:S01]  /*59d0*/  @!P5 STG.E.U8 desc[UR50][R4.64+0x80], R13 ;  /* 0x0000800d0400d986 */ /* 0x0001e2000c101132 */
[----:B------:R-:W-:Y:S05]  /*59e0*/  @P4 BRA `(.L_x_169) ;  /* 0x00000000000c4947 */ /* 0x000fea0003800000 */
[----:B------:R-:W5:Y:S02]  /*59f0*/  LDG.E.U8 R114, desc[UR50][R2.64+0x81] ;  /* 0x0000813202727981 */ /* 0x000f64000c1e1100 */
[----:B-----5:R-:W-:-:S05]  /*5a00*/  PRMT R12, R114, 0x8880, RZ ;  /* 0x00008880720c7816 */ /* 0x020fca00000000ff */
[----:B------:R-:W-:-:S07]  /*5a10*/  IMAD R11, R12, R105, RZ ;  /* 0x000000690c0b7224 */ /* 0x000fce00078e02ff */
.L_x_169:
[----:B------:R-:W-:Y:S05]  /*5a20*/  BSYNC B1 ;  /* 0x0000000000017941 */ /* 0x000fea0003800000 */
.L_x_168:
[----:B------:R-:W-:Y:S01]  /*5a30*/  @!P4 IMAD R25, R25, R104, R11 ;  /* 0x000000681919c224 */ /* 0x000fe200078e020b */
[----:B------:R-:W-:Y:S04]  /*5a40*/  BSSY B1, `(.L_x_170) ;  /* 0x0000006000017945 */ /* 0x000fe80003800000 */
[----:B------:R0:W-:Y:S01]  /*5a50*/  @!P4 STG.E.U8 desc[UR50][R4.64+0x81], R25 ;  /* 0x000081190400c986 */ /* 0x0001e2000c101132 */
[----:B------:R-:W-:Y:S05]  /*5a60*/  @P3 BRA `(.L_x_171) ;  /* 0x00000000000c3947 */ /* 0x000fea0003800000 */
[----:B------:R-:W5:Y:S02]  /*5a70*/  LDG.E.U8 R114, desc[UR50][R8.64+0x80] ;  /* 0x0000803208727981 */ /* 0x000f64000c1e1100 */
[----:B-----5:R-:W-:-:S05]  /*5a80*/  PRMT R12, R114, 0x8880, RZ ;  /* 0x00008880720c7816 */ /* 0x020fca00000000ff */
[----:B------:R-:W-:-:S07]  /*5a90*/  IMAD R11, R12, R105, RZ ;  /* 0x000000690c0b7224 */ /* 0x000fce00078e02ff */
.L_x_171:
[----:B------:R-:W-:Y:S05]  /*5aa0*/  BSYNC B1 ;  /* 0x0000000000017941 */ /* 0x000fea0003800000 */
.L_x_170:
        /* <DEDUP_REMOVED lines=16> */
.L_x_173:
[----:B------:R-:W-:Y:S05]  /*5bb0*/  BSYNC B1 ;  /* 0x0000000000017941 */ /* 0x000fea0003800000 */
.L_x_172:
[----:B------:R-:W-:Y:S01]  /*5bc0*/  @!P2 IMAD R27, R27, R104, R11 ;  /* 0x000000681b1ba224 */ /* 0x000fe200078e020b */
[----:B------:R-:W-:Y:S04]  /*5bd0*/  BSSY B1, `(.L_x_174) ;  /* 0x0000006000017945 */ /* 0x000fe80003800000 */
[----:B------:R0:W-:Y:S01]  /*5be0*/  @!P2 STG.E.U8 desc[UR50][R6.64+0x81], R27 ;  /* 0x0000811b0600a986 */ /* 0x0001e2000c101132 */
[----:B------:R-:W-:Y:S05]  /*5bf0*/  @P5 BRA `(.L_x_175) ;  /* 0x00000000000c5947 */ /* 0x000fea0003800000 */
[----:B------:R-:W5:Y:S02]  /*5c00*/  LDG.E.U8 R114, desc[UR50][R2.64+0x88] ;  /* 0x0000883202727981 */ /* 0x000f64000c1e1100 */
[----:B-----5:R-:W-:-:S05]  /*5c10*/  PRMT R12, R114, 0x8880, RZ ;  /* 0x00008880720c7816 */ /* 0x020fca00000000ff */
[----:B------:R-:W-:-:S07]  /*5c20*/  IMAD R11, R12, R105, RZ ;  /* 0x000000690c0b7224 */ /* 0x000fce00078e02ff */
.L_x_175:
[----:B------:R-:W-:Y:S05]  /*5c30*/  BSYNC B1 ;  /* 0x0000000000017941 */ /* 0x000fea0003800000 */
.L_x_174:
[----:B0-----:R-:W-:Y:S01]  /*5c40*/  @!P5 IMAD R13, R28, R104, R11 ;  /* 0x000000681c0dd224 */ /* 0x001fe200078e020b */
[----:B------:R-:W-:Y:S04]  /*5c50*/  BSSY B1, `(.L_x_176) ;  /* 0x0000006000017945 */ /* 0x000fe80003800000 */
[----:B------:R0:W-:Y:S01]  /*5c60*/  @!P5 STG.E.U8 desc[UR50][R4.64+0x88], R13 ;  /* 0x0000880d0400d986 */ /* 0x0001e2000c101132 */
[----:B------:R-:W-:Y:S05]  /*5c70*/  @P3 BRA `(.L_x_177) ;  /* 0x00000000000c3947 */ /* 0x000fea0003800000 */
[----:B------:R-:W5:Y:S02]  /*5c80*/  LDG.E.U8 R114, desc[UR50][R2.64+0x89] ;  /* 0x0000893202727981 */ /* 0x000f64000c1e1100 */
[----:B-----5:R-:W-:-:S05]  /*5c90*/  PRMT R12, R114, 0x8880, RZ ;  /* 0x00008880720c7816 */ /* 0x020fca00000000ff */
[----:B------:R-:W-:-:S07]  /*5ca0*/  IMAD R11, R12, R105, RZ ;  /* 0x000000690c0b7224 */ /* 0x000fce00078e02ff */
.L_x_177:
[----:B------:R-:W-:Y:S05]  /*5cb0*/  BSYNC B1 ;  /* 0x0000000000017941 */ /* 0x000fea0003800000 */
.L_x_176:
[----:B------:R-:W-:Y:S01]  /*5cc0*/  @!P3 IMAD R29, R29, R104, R11 ;  /* 0x000000681d1db224 */ /* 0x000fe200078e020b */
[----:B------:R-:W-:Y:S04]  /*5cd0*/  BSSY B1, `(.L_x_178) ;  /* 0x0000006000017945 */ /* 0x000fe80003800000 */
[----:B------:R0:W-:Y:S01]  /*5ce0*/  @!P3 STG.E.U8 desc[UR50][R4.64+0x89], R29 ;  /* 0x0000891d0400b986 */ /* 0x0001e2000c101132 */
[----:B------:R-:W-:Y:S05]  /*5cf0*/  @P4 BRA `(.L_x_179) ;  /* 0x00000000000c4947 */ /* 0x000fea0003800000 */
[----:B------:R-:W5:Y:S02]  /*5d00*/  LDG.E.U8 R114, desc[UR50][R8.64+0x88] ;  /* 0x0000883208727981 */ /* 0x000f64000c1e1100 */
[----:B-----5:R-:W-:-:S05]  /*5d10*/  PRMT R12, R114, 0x8880, RZ ;  /* 0x00008880720c7816 */ /* 0x020fca00000000ff */
[----:B------:R-:W-:-:S07]  /*5d20*/  IMAD R11, R12, R105, RZ ;  /* 0x000000690c0b7224 */ /* 0x000fce00078e02ff */
.L_x_179:
[----:B------:R-:W-:Y:S05]  /*5d30*/  BSYNC B1 ;  /* 0x0000000000017941 */ /* 0x000fea0003800000 */
.L_x_178:
[----:B0-----:R-:W-:Y:S01]  /*5d40*/  @!P4 IMAD R13, R30, R104, R11 ;  /* 0x000000681e0dc224 */ /* 0x001fe200078e020b */
[----:B------:R-:W-:Y:S04]  /*5d50*/  BSSY B1, `(.L_x_180) ;  /* 0x0000006000017945 */ /* 0x000fe80003800000 */
[----:B------:R0:W-:Y:S01]  /*5d60*/  @!P4 STG.E.U8 desc[UR50][R6.64+0x88], R13 ;  /* 0x0000880d0600c986 */ /* 0x0001e2000c101132 */
[----:B------:R-:W-:Y:S05]  /*5d70*/  @P1 BRA `(.L_x_181) ;  /* 0x00000000000c1947 */ /* 0x000fea0003800000 */
[----:B------:R-:W5:Y:S02]  /*5d80*/  LDG.E.U8 R114, desc[UR50][R8.64+0x89] ;  /* 0x0000893208727981 */ /* 0x000f64000c1e1100 */
[----:B-----5:R-:W-:-:S05]  /*5d90*/  PRMT R12, R114, 0x8880, RZ ;  /* 0x00008880720c7816 */ /* 0x020fca00000000ff */
[----:B------:R-:W-:-:S07]  /*5da0*/  IMAD R11, R12, R105, RZ ;  /* 0x000000690c0b7224 */ /* 0x000fce00078e02ff */
.L_x_181:
[----:B------:R-:W-:Y:S05]  /*5db0*/  BSYNC B1 ;  /* 0x0000000000017941 */ /* 0x000fea0003800000 */
.L_x_180:
[----:B------:R-:W-:Y:S01]  /*5dc0*/  @!P1 IMAD R31, R31, R104, R11 ;  /* 0x000000681f1f9224 */ /* 0x000fe200078e020b */
[----:B------:R-:W-:Y:S04]  /*5dd0*/  BSSY B1, `(.L_x_182) ;  /* 0x0000006000017945 */ /* 0x000fe80003800000 */
[----:B------:R0:W-:Y:S01]  /*5de0*/  @!P1 STG.E.U8 desc[UR50][R6.64+0x89], R31 ;  /* 0x0000891f06009986 */ /* 0x0001e2000c101132 */
[----:B------:R-:W-:Y:S05]  /*5df0*/  @P6 BRA `(.L_x_183) ;  /* 0x00000000000c6947 */ /* 0x000fea0003800000 */
[----:B------:R-:W5:Y:S02]  /*5e00*/  LDG.E.U8 R114, desc[UR50][R2.64+0x90] ;  /* 0x0000903202727981 */ /* 0x000f64000c1e1100 */
[----:B-----5:R-:W-:-:S05]  /*5e10*/  PRMT R12, R114, 0x8880, RZ ;  /* 0x00008880720c7816 */ /* 0x020fca00000000ff */
[----:B------:R-:W-:-:S07]  /*5e20*/  IMAD R11, R12, R105, RZ ;  /* 0x000000690c0b7224 */ /* 0x000fce00078e02ff */
.L_x_183:
[----:B------:R-:W-:Y:S05]  /*5e30*/  BSYNC B1 ;  /* 0x0000000000017941 */ /* 0x000fea0003800000 */
.L_x_182:
        /* <DEDUP_REMOVED lines=16> */
.L_x_185:
[----:B------:R-:W-:Y:S05]  /*5f40*/  BSYNC B1 ;  /* 0x0000000000017941 */ /* 0x000fea0003800000 */
.L_x_184:
[----:B------:R-:W-:Y:S01]  /*5f50*/  @!P4 IMAD R33, R33, R104, R11 ;  /* 0x000000682121c224 */ /* 0x000fe200078e020b */
[----:B------:R-:W-:Y:S04]  /*5f60*/  BSSY B1, `(.L_x_186) ;  /* 0x0000006000017945 */ /* 0x000fe80003800000 */
[----:B------:R0:W-:Y:S01]  /*5f70*/  @!P4 STG.E.U8 desc[UR50][R4.64+0x91], R33 ;  /* 0x000091210400c986 */ /* 0x0001e2000c101132 */
[----:B------:R-:W-:Y:S05]  /*5f80*/  @P0 BRA `(.L_x_187) ;  /* 0x00000000000c0947 */ /* 0x000fea0003800000 */
[----:B------:R-:W5:Y:S02]  /*5f90*/  LDG.E.U8 R114, desc[UR50][R8.64+0x90] ;  /* 0x0000903208727981 */ /* 0x000f64000c1e1100 */
[----:B-----5:R-:W-:-:S05]  /*5fa0*/  PRMT R10, R114, 0x8880, RZ ;  /* 0x00008880720a7816 */ /* 0x020fca00000000ff */
[----:B------:R-:W-:-:S07]  /*5fb0*/  IMAD R11, R10, R105, RZ ;  /* 0x000000690a0b7224 */ /* 0x000fce00078e02ff */
.L_x_187:
[----:B------:R-:W-:Y:S05]  /*5fc0*/  BSYNC B1 ;  /* 0x0000000000017941 */ /* 0x000fea0003800000 */
.L_x_186:
[----:B0-----:R-:W-:Y:S01]  /*5fd0*/  @!P0 IMAD R13, R34, R104, R11 ;  /* 0x00000068220d8224 */ /* 0x001fe200078e020b */
[----:B------:R-:W-:Y:S04]  /*5fe0*/  BSSY B1, `(.L_x_188) ;  /* 0x0000006000017945 */ /* 0x000fe80003800000 */
[----:B------:R0:W-:Y:S01]  /*5ff0*/  @!P0 STG.E.U8 desc[UR50][R6.64+0x90], R13 ;  /* 0x0000900d06008986 */ /* 0x0001e2000c101132 */
[----:B------:R-:W-:Y:S05]  /*6000*/  @P3 BRA `(.L_x_189) ;  /* 0x00000000000c3947 */ /* 0x000fea0003800000 */
[----:B------:R-:W5:Y:S02]  /*6010*/  LDG.E.U8 R114, desc[UR50][R8.64+0x91] ;  /* 0x0000913208727981 */ /* 0x000f64000c1e1100 */
[----:B-----5:R-:W-:-:S05]  /*6020*/  PRMT R10, R114, 0x8880, RZ ;  /* 0x00008880720a7816 */ /* 0x020fca00000000ff */
[----:B------:R-:W-:-:S07]  /*6030*/  IMAD R11, R10, R105, RZ ;  /* 0x000000690a0b7224 */ /* 0x000fce00078e02ff */
.L_x_189:
[----:B------:R-:W-:Y:S05]  /*6040*/  BSYNC B1 ;  /* 0x0000000000017941 */ /* 0x000fea0003800000 */
.L_x_188:
[----:B------:R-:W-:Y:S01]  /*6050*/  @!P3 IMAD R35, R35, R104, R11 ;  /* 0x000000682323b224 */ /* 0x000fe200078e020b */
[----:B------:R-:W-:Y:S04]  /*6060*/  BSSY B1, `(.L_x_190) ;  /* 0x0000006000017945 */ /* 0x000fe80003800000 */
[----:B------:R0:W-:Y:S01]  /*6070*/  @!P3 STG.E.U8 desc[UR50][R6.64+0x91], R35 ;  /* 0x000091230600b986 */ /* 0x0001e2000c101132 */
[----:B------:R-:W-:Y:S05]  /*6080*/  @P6 BRA `(.L_x_191) ;  /* 0x00000000000c6947 */ /* 0x000fea0003800000 */
[----:B------:R-:W5:Y:S02]  /*6090*/  LDG.E.U8 R114, desc[UR50][R2.64+0x98] ;  /* 0x0000983202727981 */ /* 0x000f64000c1e1100 */
[----:B-----5:R-:W-:-:S05]  /*60a0*/  PRMT R10, R114, 0x8880, RZ ;  /* 0x00008880720a7816 */ /* 0x020fca00000000ff */
[----:B------:R-:W-:-:S07]  /*60b0*/  IMAD R11, R10, R105, RZ ;  /* 0x000000690a0b7224 */ /* 0x000fce00078e02ff */
.L_x_191:
[----:B------:R-:W-:Y:S05]  /*60c0*/  BSYNC B1 ;  /* 0x0000000000017941 */ /* 0x000fea0003800000 */
.L_x_190:
[----:B0-----:R-:W-:Y:S01]  /*60d0*/  @!P6 IMAD R13, R36, R104, R11 ;  /* 0x00000068240de224 */ /* 0x001fe200078e020b */
[----:B------:R-:W-:Y:S04]  /*60e0*/  BSSY B1, `(.L_x_192) ;  /* 0x0000006000017945 */ /* 0x000fe80003800000 */
[----:B------:R0:W-:Y:S01]  /*60f0*/  @!P6 STG.E.U8 desc[UR50][R4.64+0x98], R13 ;  /* 0x0000980d0400e986 */ /* 0x0001e2000c101132 */
[----:B------:R-:W-:Y:S05]  /*6100*/  @P5 BRA `(.L_x_193) ;  /* 0x00000000000c5947 */ /* 0x000fea0003800000 */
[----:B------:R-:W5:Y:S02]  /*6110*/  LDG.E.U8 R114, desc[UR50][R2.64+0x99] ;  /* 0x0000993202727981 */ /* 0x000f64000c1e1100 */
[----:B-----5:R-:W-:-:S05]  /*6120*/  PRMT R10, R114, 0x8880, RZ ;  /* 0x00008880720a7816 */ /* 0x020fca00000000ff */
[----:B------:R-:W-:-:S07]  /*6130*/  IMAD R11, R10, R105, RZ ;  /* 0x000000690a0b7224 */ /* 0x000fce00078e02ff */
.L_x_193:
[----:B------:R-:W-:Y:S05]  /*6140*/  BSYNC B1 ;  /* 0x0000000000017941 */ /* 0x000fea0003800000 */
.L_x_192:
[----:B------:R-:W-:Y:S01]  /*6150*/  @!P5 IMAD R37, R37, R104, R11 ;  /* 0x000000682525d224 */ /* 0x000fe200078e020b */
[----:B------:R-:W-:Y:S04]  /*6160*/  BSSY B1, `(.L_x_194) ;  /* 0x0000006000017945 */ /* 0x000fe80003800000 */
[----:B------:R0:W-:Y:S01]  /*6170*/  @!P5 STG.E.U8 desc[UR50][R4.64+0x99], R37 ;  /* 0x000099250400d986 */ /* 0x0001e2000c101132 */
[----:B------:R-:W-:Y:S05]  /*6180*/  @P2 BRA `(.L_x_195) ;  /* 0x00000000000c2947 */ /* 0x000fea0003800000 */
[----:B------:R-:W5:Y:S02]  /*6190*/  LDG.E.U8 R114, desc[UR50][R8.64+0x98] ;  /* 0x0000983208727981 */ /* 0x000f64000c1e1100 */
[----:B-----5:R-:W-:-:S05]  /*61a0*/  PRMT R2, R114, 0x8880, RZ ;  /* 0x0000888072027816 */ /* 0x020fca00000000ff */
[----:B------:R-:W-:-:S07]  /*61b0*/  IMAD R11, R2, R105, RZ ;  /* 0x00000069020b7224 */ /* 0x000fce00078e02ff */
.L_x_195:
[----:B------:R-:W-:Y:S05]  /*61c0*/  BSYNC B1 ;  /* 0x0000000000017941 */ /* 0x000fea0003800000 */
.L_x_194:
[----:B------:R-:W-:Y:S01]  /*61d0*/  @!P2 IMAD R3, R38, R104, R11 ;  /* 0x000000682603a224 */ /* 0x000fe200078e020b */
[----:B------:R-:W-:Y:S01]  /*61e0*/  ISETP.LT.OR P1, PT, R0, 0x9, !P1 ;  /* 0x000000090000780c */ /* 0x000fe20004f21670 */
[----:B------:R-:W-:Y:S03]  /*61f0*/  BSSY B1, `(.L_x_196) ;  /* 0x0000006000017945 */ /* 0x000fe60003800000 */
[----:B------:R0:W-:Y:S09]  /*6200*/  @!P2 STG.E.U8 desc[UR50][R6.64+0x98], R3 ;  /* 0x000098030600a986 */ /* 0x0001f2000c101132 */
[----:B------:R-:W-:Y:S05]  /*6210*/  @P1 BRA `(.L_x_197) ;  /* 0x00000000000c1947 */ /* 0x000fea0003800000 */
[----:B------:R-:W5:Y:S02]  /*6220*/  LDG.E.U8 R114, desc[UR50][R8.64+0x99] ;  /* 0x0000993208727981 */ /* 0x000f64000c1e1100 */
[----:B-----5:R-:W-:-:S05]  /*6230*/  PRMT R0, R114, 0x8880, RZ ;  /* 0x0000888072007816 */ /* 0x020fca00000000ff */
[----:B------:R-:W-:-:S07]  /*6240*/  IMAD R11, R0, R105, RZ ;  /* 0x00000069000b7224 */ /* 0x000fce00078e02ff */
.L_x_197:
[----:B------:R-:W-:Y:S05]  /*6250*/  BSYNC B1 ;  /* 0x0000000000017941 */ /* 0x000fea0003800000 */
.L_x_196:
[----:B------:R-:W-:Y:S01]  /*6260*/  IMAD R11, R39, R104, R11 ;  /* 0x00000068270b7224 */ /* 0x000fe200078e020b */
[----:B------:R-:W-:Y:S06]  /*6270*/  @P1 BRA `(.L_x_198) ;  /* 0x0000001000681947 */ /* 0x000fec0003800000 */
[----:B------:R0:W-:Y:S01]  /*6280*/  STG.E.U8 desc[UR50][R6.64+0x99], R11 ;  /* 0x0000990b06007986 */ /* 0x0001e2000c101132 */
[----:B------:R-:W-:Y:S05]  /*6290*/  BRA `(.L_x_198) ;  /* 0x0000001000607947 */ /* 0x000fea0003800000 */
.L_x_37:
[C---:B------:R-:W-:Y:S02]  /*62a0*/  ISETP.GE.AND P1, PT, R10.reuse, 0x1, PT ;  /* 0x000000010a00780c */ /* 0x040fe40003f26270 */
[----:B------:R-:W-:Y:S02]  /*62b0*/  ISETP.GE.AND P4, PT, R10, 0x2, PT ;  /* 0x000000020a00780c */ /* 0x000fe40003f86270 */
[C---:B------:R-:W-:Y:S02]  /*62c0*/  ISETP.LT.OR P3, PT, R0.reuse, 0x1, !P1 ;  /* 0x000000010000780c */ /* 0x040fe40004f61670 */
[C---:B------:R-:W-:Y:S02]  /*62d0*/  ISETP.LT.OR P6, PT, R0.reuse, 0x1, !P4 ;  /* 0x000000010000780c */ /* 0x040fe400067c1670 */
[C---:B------:R-:W-:Y:S02]  /*62e0*/  ISETP.LT.OR P4, PT, R0.reuse, 0x9, !P4 ;  /* 0x000000090000780c */ /* 0x040fe40006781670 */
[----:B------:R-:W-:-:S02]  /*62f0*/  ISETP.LT.OR P1, PT, R0, 0x9, !P1 ;  /* 0x000000090000780c */ /* 0x000fc40004f21670 */
[----:B------:R-:W-:-:S04]  /*6300*/  ISETP.GE.AND P2, PT, R10, 0x9, PT ;  /* 0x000000090a00780c */ /* 0x000fc80003f46270 */
[----:B------:R-:W-:Y:S01]  /*6310*/  ISETP.LT.OR P0, PT, R0, 0x1, !P2 ;  /* 0x000000010000780c */ /* 0x000fe20005701670 */
[-C--:B------:R-:W-:Y:S01]  /*6320*/  @!P3 IMAD R3, R88, R104.reuse, RZ ;  /* 0x000000685803b224 */ /* 0x080fe200078e02ff */
[----:B------:R-:W-:Y:S01]  /*6330*/  ISETP.LT.OR P2, PT, R0, 0x9, !P2 ;  /* 0x000000090000780c */ /* 0x000fe20005741670 */
[-C--:B------:R-:W-:Y:S02]  /*6340*/  @!P6 IMAD R89, R89, R104.reuse, RZ ;  /* 0x000000685959e224 */ /* 0x080fe400078e02ff */
[-C--:B------:R-:W-:Y:S01]  /*6350*/  @!P4 IMAD R91, R91, R104.reuse, RZ ;  /* 0x000000685b5bc224 */ /* 0x080fe200078e02ff */
[----:B------:R0:W-:Y:S01]  /*6360*/  @!P3 STG.E.U8 desc[UR50][R4.64], R3 ;  /* 0x000000030400b986 */ /* 0x0001e2000c101132 */
[----:B------:R-:W-:Y:S01]  /*6370*/  ISETP.GE.AND P3, PT, R10, 0xa, PT ;  /* 0x0000000a0a00780c */ /* 0x000fe20003f66270 */
[----:B------:R-:W-:Y:S02]  /*6380*/  @!P1 IMAD R9, R90, R104, RZ ;  /* 0x000000685a099224 */ /* 0x000fe400078e02ff */
[----:B------:R-:W-:Y:S01]  /*6390*/  @!P6 STG.E.U8 desc[UR50][R4.64+0x1], R89 ;  /* 0x000001590400e986 */ /* 0x000fe2000c101132 */
[----:B------:R-:W-:-:S02]  /*63a0*/  ISETP.LT.OR P5, PT, R0, 0x1, !P3 ;  /* 0x000000010000780c */ /* 0x000fc40005fa1670 */
[-C--:B------:R-:W-:Y:S01]  /*63b0*/  @!P0 IMAD R11, R92, R104.reuse, RZ ;  /* 0x000000685c0b8224 */ /* 0x080fe200078e02ff */
[----:B------:R-:W-:Y:S01]  /*63c0*/  @!P4 STG.E.U8 desc[UR50][R6.64+0x1], R91 ;  /* 0x0000015b0600c986 */ /* 0x000fe2000c101132 */
[----:B------:R-:W-:Y:S02]  /*63d0*/  ISETP.GE.AND P4, PT, R10, 0x12, PT ;  /* 0x000000120a00780c */ /* 0x000fe40003f86270 */
[----:B------:R-:W-:Y:S01]  /*63e0*/  ISETP.LT.OR P3, PT, R0, 0x9, !P3 ;  /* 0x000000090000780c */ /* 0x000fe20005f61670 */
[----:B------:R1:W-:Y:S01]  /*63f0*/  @!P1 STG.E.U8 desc[UR50][R6.64], R9 ;  /* 0x0000000906009986 */ /* 0x0003e2000c101132 */
[----:B------:R-:W-:Y:S01]  /*6400*/  ISETP.GE.AND P1, PT, R10, 0x11, PT ;  /* 0x000000110a00780c */ /* 0x000fe20003f26270 */
[-C--:B0-----:R-:W-:Y:S01]  /*6410*/  @!P2 IMAD R3, R94, R104.reuse, RZ ;  /* 0x000000685e03a224 */ /* 0x081fe200078e02ff */
[C---:B------:R-:W-:Y:S01]  /*6420*/  ISETP.LT.OR P6, PT, R0.reuse, 0x1, !P4 ;  /* 0x000000010000780c */ /* 0x040fe200067c1670 */
[----:B------:R-:W-:Y:S01]  /*6430*/  @!P0 STG.E.U8 desc[UR50][R4.64+0x8], R11 ;  /* 0x0000080b04008986 */ /* 0x000fe2000c101132 */
[C---:B------:R-:W-:Y:S01]  /*6440*/  ISETP.LT.OR P0, PT, R0.reuse, 0x1, !P1 ;  /* 0x000000010000780c */ /* 0x040fe20004f01670 */
[----:B------:R-:W-:Y:S01]  /*6450*/  @!P5 IMAD R93, R93, R104, RZ ;  /* 0x000000685d5dd224 */ /* 0x000fe200078e02ff */
[----:B------:R-:W-:-:S02]  /*6460*/  ISETP.LT.OR P1, PT, R0, 0x9, !P1 ;  /* 0x000000090000780c */ /* 0x000fc40004f21670 */
[----:B------:R-:W-:Y:S02]  /*6470*/  ISETP.LT.OR P4, PT, R0, 0x9, !P4 ;  /* 0x000000090000780c */ /* 0x000fe40006781670 */
[----:B------:R-:W-:Y:S01]  /*6480*/  @!P5 STG.E.U8 desc[UR50][R4.64+0x9], R93 ;  /* 0x0000095d0400d986 */ /* 0x000fe2000c101132 */
[----:B------:R-:W-:-:S03]  /*6490*/  @!P3 IMAD R95, R95, R104, RZ ;  /* 0x000000685f5fb224 */ /* 0x000fc600078e02ff */
[----:B------:R0:W-:Y:S01]  /*64a0*/  @!P2 STG.E.U8 desc[UR50][R6.64+0x8], R3 ;  /* 0x000008030600a986 */ /* 0x0001e2000c101132 */
[----:B------:R-:W-:Y:S01]  /*64b0*/  ISETP.GE.AND P2, PT, R10, 0x19, PT ;  /* 0x000000190a00780c */ /* 0x000fe20003f46270 */
[-C--:B------:R-:W-:Y:S02]  /*64c0*/  @!P6 IMAD R97, R97, R104.reuse, RZ ;  /* 0x000000686161e224 */ /* 0x080fe400078e02ff */
[-C--:B-1----:R-:W-:Y:S01]  /*64d0*/  @!P0 IMAD R9, R96, R104.reuse, RZ ;  /* 0x0000006860098224 */ /* 0x082fe200078e02ff */
[----:B------:R-:W-:Y:S01]  /*64e0*/  ISETP.LT.OR P5, PT, R0, 0x1, !P2 ;  /* 0x000000010000780c */ /* 0x000fe200057a1670 */
[----:B------:R-:W-:Y:S01]  /*64f0*/  @!P3 STG.E.U8 desc[UR50][R6.64+0x9], R95 ;  /* 0x0000095f0600b986 */ /* 0x000fe2000c101132 */
[----:B------:R-:W-:Y:S01]  /*6500*/  ISETP.GE.AND P3, PT, R10, 0x1a, PT ;  /* 0x0000001a0a00780c */ /* 0x000fe20003f66270 */
[-C--:B------:R-:W-:Y:S01]  /*6510*/  @!P4 IMAD R99, R99, R104.reuse, RZ ;  /* 0x000000686363c224 */ /* 0x080fe200078e02ff */
[C---:B------:R-:W-:Y:S01]  /*6520*/  ISETP.LT.OR P2, PT, R0.reuse, 0x9, !P2 ;  /* 0x000000090000780c */ /* 0x040fe20005741670 */
[----:B------:R-:W-:Y:S01]  /*6530*/  @!P6 STG.E.U8 desc[UR50][R4.64+0x11], R97 ;  /* 0x000011610400e986 */ /* 0x000fe2000c101132 */
[----:B------:R-:W-:Y:S01]  /*6540*/  ISETP.LT.OR P6, PT, R0, 0x1, !P3 ;  /* 0x000000010000780c */ /* 0x000fe20005fc1670 */
[----:B0-----:R-:W-:Y:S01]  /*6550*/  @!P1 IMAD R3, R98, R104, RZ ;  /* 0x0000006862039224 */ /* 0x001fe200078e02ff */
[----:B------:R-:W-:Y:S01]  /*6560*/  ISETP.LT.OR P3, PT, R0, 0x9, !P3 ;  /* 0x000000090000780c */ /* 0x000fe20005f61670 */
[----:B------:R0:W-:Y:S01]  /*6570*/  @!P0 STG.E.U8 desc[UR50][R4.64+0x10], R9 ;  /* 0x0000100904008986 */ /* 0x0001e2000c101132 */
[----:B------:R-:W-:-:S03]  /*6580*/  ISETP.GE.AND P0, PT, R10, 0x21, PT ;  /* 0x000000210a00780c */ /* 0x000fc60003f06270 */
[----:B------:R-:W-:Y:S01]  /*6590*/  @!P5 IMAD R11, R100, R104, RZ ;  /* 0x00000068640bd224 */ /* 0x000fe200078e02ff */
[----:B------:R1:W-:Y:S01]  /*65a0*/  @!P1 STG.E.U8 desc[UR50][R6.64+0x10], R3 ;  /* 0x0000100306009986 */ /* 0x0003e2000c101132 */
[----:B------:R-:W-:-:S03]  /*65b0*/  ISETP.GE.AND P1, PT, R10, 0x22, PT ;  /* 0x000000220a00780c */ /* 0x000fc60003f26270 */
[----:B------:R-:W-:Y:S01]  /*65c0*/  @!P4 STG.E.U8 desc[UR50][R6.64+0x11], R99 ;  /* 0x000011630600c986 */ /* 0x000fe2000c101132 */
[C---:B------:R-:W-:Y:S01]  /*65d0*/  ISETP.LT.OR P4, PT, R0.reuse, 0x1, !P0 ;  /* 0x000000010000780c */ /* 0x040fe20004781670 */
[-C--:B------:R-:W-:Y:S01]  /*65e0*/  @!P6 IMAD R101, R101, R104.reuse, RZ ;  /* 0x000000686565e224 */ /* 0x080fe200078e02ff */
[C---:B------:R-:W-:Y:S01]  /*65f0*/  ISETP.LT.OR P0, PT, R0.reuse, 0x9, !P0 ;  /* 0x000000090000780c */ /* 0x040fe20004701670 */
[----:B------:R2:W-:Y:S01]  /*6600*/  @!P5 STG.E.U8 desc[UR50][R4.64+0x18], R11 ;  /* 0x0000180b0400d986 */ /* 0x0005e2000c101132 */
[----:B------:R-:W-:Y:S01]  /*6610*/  ISETP.LT.OR P5, PT, R0, 0x1, !P1 ;  /* 0x000000010000780c */ /* 0x000fe20004fa1670 */
[-C--:B0-----:R-:W-:Y:S01]  /*6620*/  @!P2 IMAD R9, R102, R104.reuse, RZ ;  /* 0x000000686609a224 */ /* 0x081fe200078e02ff */
[----:B------:R-:W-:Y:S01]  /*6630*/  ISETP.LT.OR P1, PT, R0, 0x9, !P1 ;  /* 0x000000090000780c */ /* 0x000fe20004f21670 */
[-C--:B------:R-:W-:Y:S01]  /*6640*/  @!P3 IMAD R103, R103, R104.reuse, RZ ;  /* 0x000000686767b224 */ /* 0x080fe200078e02ff */
[----:B------:R-:W-:Y:S04]  /*6650*/  @!P6 STG.E.U8 desc[UR50][R4.64+0x19], R101 ;  /* 0x000019650400e986 */ /* 0x000fe8000c101132 */
[----:B------:R0:W-:Y:S01]  /*6660*/  @!P2 STG.E.U8 desc[UR50][R6.64+0x18], R9 ;  /* 0x000018090600a986 */ /* 0x0001e2000c101132 */
[-C--:B-1----:R-:W-:Y:S01]  /*6670*/  @!P4 IMAD R3, R72, R104.reuse, RZ ;  /* 0x000000684803c224 */ /* 0x082fe200078e02ff */
[----:B------:R-:W-:Y:S01]  /*6680*/  ISETP.GE.AND P2, PT, R10, 0x29, PT ;  /* 0x000000290a00780c */ /* 0x000fe20003f46270 */
[-C--:B--2---:R-:W-:Y:S01]  /*6690*/  @!P0 IMAD R11, R74, R104.reuse, RZ ;  /* 0x000000684a0b8224 */ /* 0x084fe200078e02ff */
[----:B------:R-:W-:Y:S01]  /*66a0*/  @!P3 STG.E.U8 desc[UR50][R6.64+0x19], R103 ;  /* 0x000019670600b986 */ /* 0x000fe2000c101132 */
[----:B------:R-:W-:Y:S01]  /*66b0*/  ISETP.GE.AND P3, PT, R10, 0x2a, PT ;  /* 0x0000002a0a00780c */ /* 0x000fe20003f66270 */
[-C--:B------:R-:W-:Y:S01]  /*66c0*/  @!P5 IMAD R73, R73, R104.reuse, RZ ;  /* 0x000000684949d224 */ /* 0x080fe200078e02ff */
[C---:B------:R-:W-:Y:S01]  /*66d0*/  ISETP.LT.OR P6, PT, R0.reuse, 0x1, !P2 ;  /* 0x000000010000780c */ /* 0x040fe200057c1670 */
[----:B------:R1:W-:Y:S01]  /*66e0*/  @!P4 STG.E.U8 desc[UR50][R4.64+0x20], R3 ;  /* 0x000020030400c986 */ /* 0x0003e2000c101132 */
[C---:B------:R-:W-:Y:S01]  /*66f0*/  ISETP.LT.OR P4, PT, R0.reuse, 0x1, !P3 ;  /* 0x000000010000780c */ /* 0x040fe20005f81670 */
[----:B------:R-:W-:Y:S01]  /*6700*/  @!P1 IMAD R75, R75, R104, RZ ;  /* 0x000000684b4b9224 */ /* 0x000fe200078e02ff */
[C---:B------:R-:W-:Y:S01]  /*6710*/  ISETP.LT.OR P2, PT, R0.reuse, 0x9, !P2 ;  /* 0x000000090000780c */ /* 0x040fe20005741670 */
[----:B------:R-:W-:Y:S01]  /*6720*/  @!P5 STG.E.U8 desc[UR50][R4.64+0x21], R73 ;  /* 0x000021490400d986 */ /* 0x000fe2000c101132 */
[----:B------:R-:W-:-:S02]  /*6730*/  ISETP.LT.OR P3, PT, R0, 0x9, !P3 ;  /* 0x000000090000780c */ /* 0x000fc40005f61670 */
[C---:B------:R-:W-:Y:S01]  /*6740*/  ISETP.GE.AND P5, PT, R10.reuse, 0x32, PT ;  /* 0x000000320a00780c */ /* 0x040fe20003fa6270 */
[----:B------:R2:W-:Y:S01]  /*6750*/  @!P0 STG.E.U8 desc[UR50][R6.64+0x20], R11 ;  /* 0x0000200b06008986 */ /* 0x0005e2000c101132 */
[----:B------:R-:W-:-:S03]  /*6760*/  ISETP.GE.AND P0, PT, R10, 0x31, PT ;  /* 0x000000310a00780c */ /* 0x000fc60003f06270 */
[----:B------:R-:W-:Y:S01]  /*6770*/  @!P1 STG.E.U8 desc[UR50][R6.64+0x21], R75 ;  /* 0x0000214b06009986 */ /* 0x000fe2000c101132 */
[----:B------:R-:W-:Y:S01]  /*6780*/  ISETP.LT.OR P1, PT, R0, 0x1, !P0 ;  /* 0x000000010000780c */ /* 0x000fe20004721670 */
[-C--:B0-----:R-:W-:Y:S01]  /*6790*/  @!P6 IMAD R9, R76, R104.reuse, RZ ;  /* 0x000000684c09e224 */ /* 0x081fe200078e02ff */
[----:B------:R-:W-:Y:S01]  /*67a0*/  ISETP.LT.OR P0, PT, R0, 0x9, !P0 ;  /* 0x000000090000780c */ /* 0x000fe20004701670 */
[-C--:B------:R-:W-:Y:S02]  /*67b0*/  @!P4 IMAD R77, R77, R104.reuse, RZ ;  /* 0x000000684d4dc224 */ /* 0x080fe400078e02ff */
[-C--:B-1----:R-:W-:Y:S01]  /*67c0*/  @!P2 IMAD R3, R78, R104.reuse, RZ ;  /* 0x000000684e03a224 */ /* 0x082fe200078e02ff */
[----:B------:R0:W-:Y:S01]  /*67d0*/  @!P6 STG.E.U8 desc[UR50][R4.64+0x28], R9 ;  /* 0x000028090400e986 */ /* 0x0001e2000c101132 */
[----:B------:R-:W-:Y:S01]  /*67e0*/  @!P3 IMAD R79, R79, R104, RZ ;  /* 0x000000684f4fb224 */ /* 0x000fe200078e02ff */
[----:B------:R-:W-:Y:S02]  /*67f0*/  ISETP.LT.OR P6, PT, R0, 0x1, !P5 ;  /* 0x000000010000780c */ /* 0x000fe40006fc1670 */
[----:B------:R-:W-:Y:S01]  /*6800*/  @!P4 STG.E.U8 desc[UR50][R4.64+0x29], R77 ;  /* 0x0000294d0400c986 */ /* 0x000fe2000c101132 */
[----:B------:R-:W-:-:S03]  /*6810*/  ISETP.GE.AND P4, PT, R10, 0x39, PT ;  /* 0x000000390a00780c */ /* 0x000fc60003f86270 */
[----:B------:R1:W-:Y:S01]  /*6820*/  @!P2 STG.E.U8 desc[UR50][R6.64+0x28], R3 ;  /* 0x000028030600a986 */ /* 0x0003e2000c101132 */
[----:B------:R-:W-:Y:S01]  /*6830*/  ISETP.LT.OR P2, PT, R0, 0x9, !P5 ;  /* 0x000000090000780c */ /* 0x000fe20006f41670 */
[-C--:B--2---:R-:W-:Y:S01]  /*6840*/  @!P0 IMAD R11, R82, R104.reuse, RZ ;  /* 0x00000068520b8224 */ /* 0x084fe200078e02ff */
[----:B------:R-:W-:Y:S01]  /*6850*/  ISETP.LT.OR P5, PT, R0, 0x1, !P4 ;  /* 0x000000010000780c */ /* 0x000fe200067a1670 */
[-C--:B0-----:R-:W-:Y:S01]  /*6860*/  @!P1 IMAD R9, R80, R104.reuse, RZ ;  /* 0x0000006850099224 */ /* 0x081fe200078e02ff */
[----:B------:R-:W-:Y:S01]  /*6870*/  @!P3 STG.E.U8 desc[UR50][R6.64+0x29], R79 ;  /* 0x0000294f0600b986 */ /* 0x000fe2000c101132 */
[----:B------:R-:W-:Y:S01]  /*6880*/  ISETP.GE.AND P3, PT, R10, 0x3a, PT ;  /* 0x0000003a0a00780c */ /* 0x000fe20003f66270 */
[----:B------:R-:W-:Y:S01]  /*6890*/  @!P6 IMAD R81, R81, R104, RZ ;  /* 0x000000685151e224 */ /* 0x000fe200078e02ff */
[C---:B------:R-:W-:Y:S01]  /*68a0*/  ISETP.LT.OR P4, PT, R0.reuse, 0x9, !P4 ;  /* 0x000000090000780c */ /* 0x040fe20006781670 */
[----:B------:R0:W-:Y:S01]  /*68b0*/  @!P1 STG.E.U8 desc[UR50][R4.64+0x30], R9 ;  /* 0x0000300904009986 */ /* 0x0001e2000c101132 */
[----:B------:R-:W-:-:S02]  /*68c0*/  ISETP.LT.OR P1, PT, R0, 0x1, !P3 ;  /* 0x000000010000780c */ /* 0x000fc40005f21670 */
[----:B------:R-:W-:Y:S01]  /*68d0*/  ISETP.LT.OR P3, PT, R0, 0x9, !P3 ;  /* 0x000000090000780c */ /* 0x000fe20005f61670 */
[----:B------:R-:W-:Y:S01]  /*68e0*/  @!P6 STG.E.U8 desc[UR50][R4.64+0x31], R81 ;  /* 0x000031510400e986 */ /* 0x000fe2000c101132 */
[-C--:B------:R-:W-:Y:S01]  /*68f0*/  @!P2 IMAD R83, R83, R104.reuse, RZ ;  /* 0x000000685353a224 */ /* 0x080fe200078e02ff */
[----:B------:R-:W-:Y:S01]  /*6900*/  ISETP.GE.AND P6, PT, R10, 0x42, PT ;  /* 0x000000420a00780c */ /* 0x000fe20003fc6270 */
[----:B-1----:R-:W-:Y:S01]  /*6910*/  @!P5 IMAD R3, R84, R104, RZ ;  /* 0x000000685403d224 */ /* 0x002fe200078e02ff */
[----:B------:R-:W-:Y:S01]  /*6920*/  @!P0 STG.E.U8 desc[UR50][R6.64+0x30], R11 ;  /* 0x0000300b06008986 */ /* 0x000fe2000c101132 */
[----:B------:R-:W-:-:S03]  /*6930*/  ISETP.GE.AND P0, PT, R10, 0x41, PT ;  /* 0x000000410a00780c */ /* 0x000fc60003f06270 */
[----:B------:R-:W-:Y:S01]  /*6940*/  @!P2 STG.E.U8 desc[UR50][R6.64+0x31], R83 ;  /* 0x000031530600a986 */ /* 0x000fe2000c101132 */
[-C--:B0-----:R-:W-:Y:S01]  /*6950*/  @!P4 IMAD R9, R86, R104.reuse, RZ ;  /* 0x000000685609c224 */ /* 0x081fe200078e02ff */
[C---:B------:R-:W-:Y:S01]  /*6960*/  ISETP.LT.OR P2, PT, R0.reuse, 0x1, !P0 ;  /* 0x000000010000780c */ /* 0x040fe20004741670 */
[-C--:B------:R-:W-:Y:S01]  /*6970*/  @!P1 IMAD R85, R85, R104.reuse, RZ ;  /* 0x0000006855559224 */ /* 0x080fe200078e02ff */
[----:B------:R0:W-:Y:S01]  /*6980*/  @!P5 STG.E.U8 desc[UR50][R4.64+0x38], R3 ;  /* 0x000038030400d986 */ /* 0x0001e2000c101132 */
[C---:B------:R-:W-:Y:S01]  /*6990*/  ISETP.LT.OR P5, PT, R0.reuse, 0x1, !P6 ;  /* 0x000000010000780c */ /* 0x040fe200077a1670 */
[----:B------:R-:W-:Y:S01]  /*69a0*/  @!P3 IMAD R87, R87, R104, RZ ;  /* 0x000000685757b224 */ /* 0x000fe200078e02ff */
[----:B------:R-:W-:Y:S01]  /*69b0*/  ISETP.LT.OR P0, PT, R0, 0x9, !P0 ;  /* 0x000000090000780c */ /* 0x000fe20004701670 */
[----:B------:R-:W-:Y:S01]  /*69c0*/  @!P1 STG.E.U8 desc[UR50][R4.64+0x39], R85 ;  /* 0x0000395504009986 */ /* 0x000fe2000c101132 */
[----:B------:R-:W-:-:S03]  /*69d0*/  ISETP.GE.AND P1, PT, R10, 0x49, PT ;  /* 0x000000490a00780c */ /* 0x000fc60003f26270 */
[----:B------:R1:W-:Y:S01]  /*69e0*/  @!P4 STG.E.U8 desc[UR50][R6.64+0x38], R9 ;  /* 0x000038090600c986 */ /* 0x0003e2000c101132 */
[C---:B------:R-:W-:Y:S02]  /*69f0*/  ISETP.LT.OR P4, PT, R0.reuse, 0x9, !P6 ;  /* 0x000000090000780c */ /* 0x040fe40007781670 */
[----:B------:R-:W-:Y:S01]  /*6a00*/  ISETP.LT.OR P6, PT, R0, 0x1, !P1 ;  /* 0x000000010000780c */ /* 0x000fe20004fc1670 */
[----:B------:R-:W-:Y:S01]  /*6a10*/  @!P3 STG.E.U8 desc[UR50][R6.64+0x39], R87 ;  /* 0x000039570600b986 */ /* 0x000fe2000c101132 */
[----:B------:R-:W-:Y:S01]  /*6a20*/  ISETP.GE.AND P3, PT, R10, 0x4a, PT ;  /* 0x0000004a0a00780c */ /* 0x000fe20003f66270 */
[-C--:B------:R-:W-:Y:S01]  /*6a30*/  @!P5 IMAD R57, R57, R104.reuse, RZ ;  /* 0x000000683939d224 */ /* 0x080fe200078e02ff */
[----:B------:R-:W-:Y:S01]  /*6a40*/  ISETP.LT.OR P1, PT, R0, 0x9, !P1 ;  /* 0x000000090000780c */ /* 0x000fe20004f21670 */
[-C--:B0-----:R-:W-:Y:S02]  /*6a50*/  @!P2 IMAD R3, R56, R104.reuse, RZ ;  /* 0x000000683803a224 */ /* 0x081fe400078e02ff */
[----:B------:R-:W-:Y:S01]  /*6a60*/  @!P0 IMAD R11, R58, R104, RZ ;  /* 0x000000683a0b8224 */ /* 0x000fe200078e02ff */
[----:B------:R-:W-:Y:S01]  /*6a70*/  @!P5 STG.E.U8 desc[UR50][R4.64+0x41], R57 ;  /* 0x000041390400d986 */ /* 0x000fe2000c101132 */
[----:B------:R-:W-:-:S02]  /*6a80*/  ISETP.LT.OR P5, PT, R0, 0x1, !P3 ;  /* 0x000000010000780c */ /* 0x000fc40005fa1670 */
[-C--:B------:R-:W-:Y:S01]  /*6a90*/  @!P4 IMAD R59, R59, R104.reuse, RZ ;  /* 0x000000683b3bc224 */ /* 0x080fe200078e02ff */
[----:B------:R0:W-:Y:S01]  /*6aa0*/  @!P2 STG.E.U8 desc[UR50][R4.64+0x40], R3 ;  /* 0x000040030400a986 */ /* 0x0001e2000c101132 */
[-C--:B-1----:R-:W-:Y:S01]  /*6ab0*/  @!P6 IMAD R9, R60, R104.reuse, RZ ;  /* 0x000000683c09e224 */ /* 0x082fe200078e02ff */
[----:B------:R-:W-:Y:S02]  /*6ac0*/  ISETP.LT.OR P3, PT, R0, 0x9, !P3 ;  /* 0x000000090000780c */ /* 0x000fe40005f61670 */
[----:B------:R-:W-:Y:S01]  /*6ad0*/  @!P0 STG.E.U8 desc[UR50][R6.64+0x40], R11 ;  /* 0x0000400b06008986 */ /* 0x000fe2000c101132 */
[C---:B------:R-:W-:Y:S02]  /*6ae0*/  ISETP.GE.AND P0, PT, R10.reuse, 0x51, PT ;  /* 0x000000510a00780c */ /* 0x040fe40003f06270 */
[----:B------:R-:W-:Y:S01]  /*6af0*/  ISETP.GE.AND P2, PT, R10, 0x52, PT ;  /* 0x000000520a00780c */ /* 0x000fe20003f46270 */
[----:B------:R-:W-:Y:S02]  /*6b00*/  @!P4 STG.E.U8 desc[UR50][R6.64+0x41], R59 ;  /* 0x0000413b0600c986 */ /* 0x000fe4000c101132 */
[-C--:B------:R-:W-:Y:S01]  /*6b10*/  @!P5 IMAD R61, R61, R104.reuse, RZ ;  /* 0x000000683d3dd224 */ /* 0x080fe200078e02ff */
[C---:B------:R-:W-:Y:S01]  /*6b20*/  ISETP.LT.OR P4, PT, R0.reuse, 0x1, !P2 ;  /* 0x000000010000780c */ /* 0x040fe20005781670 */
[----:B------:R1:W-:Y:S01]  /*6b30*/  @!P6 STG.E.U8 desc[UR50][R4.64+0x48], R9 ;  /* 0x000048090400e986 */ /* 0x0003e2000c101132 */
[----:B------:R-:W-:Y:S01]  /*6b40*/  ISETP.LT.OR P6, PT, R0, 0x1, !P0 ;  /* 0x000000010000780c */ /* 0x000fe200047c1670 */
[-C--:B0-----:R-:W-:Y:S01]  /*6b50*/  @!P1 IMAD R3, R62, R104.reuse, RZ ;  /* 0x000000683e039224 */ /* 0x081fe200078e02ff */
[----:B------:R-:W-:Y:S01]  /*6b60*/  ISETP.LT.OR P0, PT, R0, 0x9, !P0 ;  /* 0x000000090000780c */ /* 0x000fe20004701670 */
[----:B------:R-:W-:Y:S01]  /*6b70*/  @!P3 IMAD R63, R63, R104, RZ ;  /* 0x000000683f3fb224 */ /* 0x000fe200078e02ff */
[----:B------:R-:W-:Y:S01]  /*6b80*/  @!P5 STG.E.U8 desc[UR50][R4.64+0x49], R61 ;  /* 0x0000493d0400d986 */ /* 0x000fe2000c101132 */
[----:B------:R-:W-:-:S02]  /*6b90*/  ISETP.GE.AND P5, PT, R10, 0x59, PT ;  /* 0x000000590a00780c */ /* 0x000fc40003fa6270 */
[C---:B------:R-:W-:Y:S01]  /*6ba0*/  ISETP.LT.OR P2, PT, R0.reuse, 0x9, !P2 ;  /* 0x000000090000780c */ /* 0x040fe20005741670 */
[----:B------:R-:W-:Y:S01]  /*6bb0*/  @!P3 STG.E.U8 desc[UR50][R6.64+0x49], R63 ;  /* 0x0000493f0600b986 */ /* 0x000fe2000c101132 */
[----:B------:R-:W-:Y:S02]  /*6bc0*/  ISETP.LT.OR P3, PT, R0, 0x1, !P5 ;  /* 0x000000010000780c */ /* 0x000fe40006f61670 */
[-C--:B------:R-:W-:Y:S01]  /*6bd0*/  @!P4 IMAD R65, R65, R104.reuse, RZ ;  /* 0x000000684141c224 */ /* 0x080fe200078e02ff */
[----:B------:R0:W-:Y:S01]  /*6be0*/  @!P1 STG.E.U8 desc[UR50][R6.64+0x48], R3 ;  /* 0x0000480306009986 */ /* 0x0001e2000c101132 */
[-C--:B-1----:R-:W-:Y:S01]  /*6bf0*/  @!P6 IMAD R9, R64, R104.reuse, RZ ;  /* 0x000000684009e224 */ /* 0x082fe200078e02ff */
[----:B------:R-:W-:Y:S01]  /*6c00*/  ISETP.GE.AND P1, PT, R10, 0x5a, PT ;  /* 0x0000005a0a00780c */ /* 0x000fe20003f26270 */
[----:B------:R-:W-:Y:S01]  /*6c10*/  @!P0 IMAD R11, R66, R104, RZ ;  /* 0x00000068420b8224 */ /* 0x000fe200078e02ff */
[----:B------:R-:W-:Y:S01]  /*6c20*/  @!P4 STG.E.U8 desc[UR50][R4.64+0x51], R65 ;  /* 0x000051410400c986 */ /* 0x000fe2000c101132 */
[----:B------:R-:W-:-:S03]  /*6c30*/  ISETP.LT.OR P5, PT, R0, 0x9, !P5 ;  /* 0x000000090000780c */ /* 0x000fc60006fa1670 */
[----:B------:R1:W-:Y:S01]  /*6c40*/  @!P6 STG.E.U8 desc[UR50][R4.64+0x50], R9 ;  /* 0x000050090400e986 */ /* 0x0003e2000c101132 */
[C---:B------:R-:W-:Y:S01]  /*6c50*/  ISETP.LT.OR P6, PT, R0.reuse, 0x1, !P1 ;  /* 0x000000010000780c */ /* 0x040fe20004fc1670 */
[-C--:B------:R-:W-:Y:S01]  /*6c60*/  @!P2 IMAD R67, R67, R104.reuse, RZ ;  /* 0x000000684343a224 */ /* 0x080fe200078e02ff */
[----:B------:R-:W-:Y:S01]  /*6c70*/  ISETP.LT.OR P1, PT, R0, 0x9, !P1 ;  /* 0x000000090000780c */ /* 0x000fe20004f21670 */
[----:B------:R2:W-:Y:S01]  /*6c80*/  @!P0 STG.E.U8 desc[UR50][R6.64+0x50], R11 ;  /* 0x0000500b06008986 */ /* 0x0005e2000c101132 */
[----:B------:R-:W-:Y:S01]  /*6c90*/  ISETP.GE.AND P0, PT, R10, 0x61, PT ;  /* 0x000000610a00780c */ /* 0x000fe20003f06270 */
[-C--:B0-----:R-:W-:Y:S02]  /*6ca0*/  @!P3 IMAD R3, R68, R104.reuse, RZ ;  /* 0x000000684403b224 */ /* 0x081fe400078e02ff */
[----:B------:R-:W-:Y:S01]  /*6cb0*/  @!P2 STG.E.U8 desc[UR50][R6.64+0x51], R67 ;  /* 0x000051430600a986 */ /* 0x000fe2000c101132 */
[----:B------:R-:W-:Y:S02]  /*6cc0*/  ISETP.LT.OR P4, PT, R0, 0x1, !P0 ;  /* 0x000000010000780c */ /* 0x000fe40004781670 */
[----:B------:R-:W-:Y:S01]  /*6cd0*/  ISETP.GE.AND P2, PT, R10, 0x62, PT ;  /* 0x000000620a00780c */ /* 0x000fe20003f46270 */
[----:B------:R0:W-:Y:S01]  /*6ce0*/  @!P3 STG.E.U8 desc[UR50][R4.64+0x58], R3 ;  /* 0x000058030400b986 */ /* 0x0001e2000c101132 */
[C---:B------:R-:W-:Y:S01]  /*6cf0*/  ISETP.LT.OR P0, PT, R0.reuse, 0x9, !P0 ;  /* 0x000000090000780c */ /* 0x040fe20004701670 */
[-C--:B------:R-:W-:Y:S01]  /*6d00*/  @!P6 IMAD R69, R69, R104.reuse, RZ ;  /* 0x000000684545e224 */ /* 0x080fe200078e02ff */
[C---:B------:R-:W-:Y:S01]  /*6d10*/  ISETP.LT.OR P3, PT, R0.reuse, 0x1, !P2 ;  /* 0x000000010000780c */ /* 0x040fe20005761670 */
[-C--:B------:R-:W-:Y:S01]  /*6d20*/  @!P1 IMAD R71, R71, R104.reuse, RZ ;  /* 0x0000006847479224 */ /* 0x080fe200078e02ff */
[----:B------:R-:W-:Y:S01]  /*6d30*/  ISETP.LT.OR P2, PT, R0, 0x9, !P2 ;  /* 0x000000090000780c */ /* 0x000fe20005741670 */
[----:B-1----:R-:W-:Y:S01]  /*6d40*/  @!P5 IMAD R9, R70, R104, RZ ;  /* 0x000000684609d224 */ /* 0x002fe200078e02ff */
[----:B------:R-:W-:Y:S01]  /*6d50*/  @!P6 STG.E.U8 desc[UR50][R4.64+0x59], R69 ;  /* 0x000059450400e986 */ /* 0x000fe2000c101132 */
[----:B------:R-:W-:-:S02]  /*6d60*/  ISETP.GE.AND P6, PT, R10, 0x69, PT ;  /* 0x000000690a00780c */ /* 0x000fc40003fc6270 */
[-C--:B--2---:R-:W-:Y:S01]  /*6d70*/  @!P4 IMAD R11, R40, R104.reuse, RZ ;  /* 0x00000068280bc224 */ /* 0x084fe200078e02ff */
[----:B------:R-:W-:Y:S01]  /*6d80*/  @!P1 STG.E.U8 desc[UR50][R6.64+0x59], R71 ;  /* 0x0000594706009986 */ /* 0x000fe2000c101132 */
[----:B------:R-:W-:Y:S02]  /*6d90*/  ISETP.GE.AND P1, PT, R10, 0x6a, PT ;  /* 0x0000006a0a00780c */ /* 0x000fe40003f26270 */
[-C--:B0-----:R-:W-:Y:S01]  /*6da0*/  @!P0 IMAD R3, R42, R104.reuse, RZ ;  /* 0x000000682a038224 */ /* 0x081fe200078e02ff */
[----:B------:R0:W-:Y:S01]  /*6db0*/  @!P5 STG.E.U8 desc[UR50][R6.64+0x58], R9 ;  /* 0x000058090600d986 */ /* 0x0001e2000c101132 */
[C---:B------:R-:W-:Y:S01]  /*6dc0*/  ISETP.LT.OR P5, PT, R0.reuse, 0x1, !P6 ;  /* 0x000000010000780c */ /* 0x040fe200077a1670 */
[-C--:B------:R-:W-:Y:S01]  /*6dd0*/  @!P3 IMAD R41, R41, R104.reuse, RZ ;  /* 0x000000682929b224 */ /* 0x080fe200078e02ff */
[C---:B------:R-:W-:Y:S01]  /*6de0*/  ISETP.LT.OR P6, PT, R0.reuse, 0x9, !P6 ;  /* 0x000000090000780c */ /* 0x040fe200077c1670 */
[----:B------:R-:W-:Y:S01]  /*6df0*/  @!P4 STG.E.U8 desc[UR50][R4.64+0x60], R11 ;  /* 0x0000600b0400c986 */ /* 0x000fe2000c101132 */
[C---:B------:R-:W-:Y:S01]  /*6e00*/  ISETP.LT.OR P4, PT, R0.reuse, 0x1, !P1 ;  /* 0x000000010000780c */ /* 0x040fe20004f81670 */
[-C--:B------:R-:W-:Y:S01]  /*6e10*/  @!P2 IMAD R43, R43, R104.reuse, RZ ;  /* 0x000000682b2ba224 */ /* 0x080fe200078e02ff */
[----:B------:R-:W-:Y:S01]  /*6e20*/  ISETP.LT.OR P1, PT, R0, 0x9, !P1 ;  /* 0x000000090000780c */ /* 0x000fe20004f21670 */
[----:B------:R-:W-:Y:S04]  /*6e30*/  @!P3 STG.E.U8 desc[UR50][R4.64+0x61], R41 ;  /* 0x000061290400b986 */ /* 0x000fe8000c101132 */
[----:B------:R1:W-:Y:S01]  /*6e40*/  @!P0 STG.E.U8 desc[UR50][R6.64+0x60], R3 ;  /* 0x0000600306008986 */ /* 0x0003e2000c101132 */
[----:B------:R-:W-:Y:S01]  /*6e50*/  ISETP.GE.AND P0, PT, R10, 0x71, PT ;  /* 0x000000710a00780c */ /* 0x000fe20003f06270 */
[----:B0-----:R-:W-:-:S02]  /*6e60*/  @!P5 IMAD R9, R44, R104, RZ ;  /* 0x000000682c09d224 */ /* 0x001fc400078e02ff */
[----:B------:R-:W-:Y:S01]  /*6e70*/  @!P2 STG.E.U8 desc[UR50][R6.64+0x61], R43 ;  /* 0x0000612b0600a986 */ /* 0x000fe2000c101132 */
[----:B------:R-:W-:Y:S01]  /*6e80*/  ISETP.GE.AND P2, PT, R10, 0x72, PT ;  /* 0x000000720a00780c */ /* 0x000fe20003f46270 */
[-C--:B------:R-:W-:Y:S01]  /*6e90*/  @!P4 IMAD R45, R45, R104.reuse, RZ ;  /* 0x000000682d2dc224 */ /* 0x080fe200078e02ff */
[C---:B------:R-:W-:Y:S01]  /*6ea0*/  ISETP.LT.OR P3, PT, R0.reuse, 0x1, !P0 ;  /* 0x000000010000780c */ /* 0x040fe20004761670 */
[----:B------:R0:W-:Y:S01]  /*6eb0*/  @!P5 STG.E.U8 desc[UR50][R4.64+0x68], R9 ;  /* 0x000068090400d986 */ /* 0x0001e2000c101132 */
[C---:B------:R-:W-:Y:S01]  /*6ec0*/  ISETP.LT.OR P5, PT, R0.reuse, 0x1, !P2 ;  /* 0x000000010000780c */ /* 0x040fe200057a1670 */
[-C--:B------:R-:W-:Y:S01]  /*6ed0*/  @!P1 IMAD R47, R47, R104.reuse, RZ ;  /* 0x000000682f2f9224 */ /* 0x080fe200078e02ff */
[----:B------:R-:W-:Y:S01]  /*6ee0*/  ISETP.LT.OR P0, PT, R0, 0x9, !P0 ;  /* 0x000000090000780c */ /* 0x000fe20004701670 */
[----:B-1----:R-:W-:Y:S01]  /*6ef0*/  @!P6 IMAD R3, R46, R104, RZ ;  /* 0x000000682e03e224 */ /* 0x002fe200078e02ff */
[----:B------:R-:W-:Y:S01]  /*6f00*/  @!P4 STG.E.U8 desc[UR50][R4.64+0x69], R45 ;  /* 0x0000692d0400c986 */ /* 0x000fe2000c101132 */
[----:B------:R-:W-:-:S02]  /*6f10*/  ISETP.GE.AND P4, PT, R10, 0x79, PT ;  /* 0x000000790a00780c */ /* 0x000fc40003f86270 */
[C---:B------:R-:W-:Y:S01]  /*6f20*/  ISETP.LT.OR P2, PT, R0.reuse, 0x9, !P2 ;  /* 0x000000090000780c */ /* 0x040fe20005741670 */
[----:B------:R1:W-:Y:S01]  /*6f30*/  @!P6 STG.E.U8 desc[UR50][R6.64+0x68], R3 ;  /* 0x000068030600e986 */ /* 0x0003e2000c101132 */
[----:B------:R-:W-:Y:S02]  /*6f40*/  ISETP.LT.OR P6, PT, R0, 0x1, !P4 ;  /* 0x000000010000780c */ /* 0x000fe400067c1670 */
[-C--:B------:R-:W-:Y:S01]  /*6f50*/  @!P3 IMAD R11, R48, R104.reuse, RZ ;  /* 0x00000068300bb224 */ /* 0x080fe200078e02ff */
[----:B------:R-:W-:Y:S01]  /*6f60*/  @!P1 STG.E.U8 desc[UR50][R6.64+0x69], R47 ;  /* 0x0000692f06009986 */ /* 0x000fe2000c101132 */
[-C--:B------:R-:W-:Y:S01]  /*6f70*/  @!P5 IMAD R49, R49, R104.reuse, RZ ;  /* 0x000000683131d224 */ /* 0x080fe200078e02ff */
[----:B------:R-:W-:Y:S01]  /*6f80*/  ISETP.GE.AND P1, PT, R10, 0x81, PT ;  /* 0x000000810a00780c */ /* 0x000fe20003f26270 */
[----:B0-----:R-:W-:Y:S01]  /*6f90*/  @!P0 IMAD R9, R50, R104, RZ ;  /* 0x0000006832098224 */ /* 0x001fe200078e02ff */
[----:B------:R0:W-:Y:S01]  /*6fa0*/  @!P3 STG.E.U8 desc[UR50][R4.64+0x70], R11 ;  /* 0x0000700b0400b986 */ /* 0x0001e2000c101132 */
[----:B------:R-:W-:-:S02]  /*6fb0*/  ISETP.GE.AND P3, PT, R10, 0x7a, PT ;  /* 0x0000007a0a00780c */ /* 0x000fc40003f66270 */
[C---:B------:R-:W-:Y:S01]  /*6fc0*/  ISETP.LT.OR P4, PT, R0.reuse, 0x9, !P4 ;  /* 0x000000090000780c */ /* 0x040fe20006781670 */
[-C--:B------:R-:W-:Y:S01]  /*6fd0*/  @!P2 IMAD R51, R51, R104.reuse, RZ ;  /* 0x000000683333a224 */ /* 0x080fe200078e02ff */
[----:B------:R-:W-:Y:S01]  /*6fe0*/  @!P5 STG.E.U8 desc[UR50][R4.64+0x71], R49 ;  /* 0x000071310400d986 */ /* 0x000fe2000c101132 */
[----:B------:R-:W-:Y:S01]  /*6ff0*/  ISETP.LT.OR P5, PT, R0, 0x1, !P3 ;  /* 0x000000010000780c */ /* 0x000fe20005fa1670 */
[----:B-1----:R-:W-:Y:S01]  /*7000*/  @!P6 IMAD R3, R52, R104, RZ ;  /* 0x000000683403e224 */ /* 0x002fe200078e02ff */
[C---:B------:R-:W-:Y:S01]  /*7010*/  ISETP.LT.OR P3, PT, R0.reuse, 0x9, !P3 ;  /* 0x000000090000780c */ /* 0x040fe20005f61670 */
[----:B------:R1:W-:Y:S01]  /*7020*/  @!P0 STG.E.U8 desc[UR50][R6.64+0x70], R9 ;  /* 0x0000700906008986 */ /* 0x0003e2000c101132 */
[C---:B------:R-:W-:Y:S02]  /*7030*/  ISETP.LT.OR P0, PT, R0.reuse, 0x1, !P1 ;  /* 0x000000010000780c */ /* 0x040fe40004f01670 */
[----:B------:R-:W-:Y:S01]  /*7040*/  ISETP.LT.OR P1, PT, R0, 0x9, !P1 ;  /* 0x000000090000780c */ /* 0x000fe20004f21670 */
[----:B------:R-:W-:Y:S01]  /*7050*/  @!P2 STG.E.U8 desc[UR50][R6.64+0x71], R51 ;  /* 0x000071330600a986 */ /* 0x000fe2000c101132 */
[----:B------:R-:W-:-:S02]  /*7060*/  ISETP.GE.AND P2, PT, R10, 0x82, PT ;  /* 0x000000820a00780c */ /* 0x000fc40003f46270 */
[-C--:B0-----:R-:W-:Y:S01]  /*7070*/  @!P4 IMAD R11, R54, R104.reuse, RZ ;  /* 0x00000068360bc224 */ /* 0x081fe200078e02ff */
[----:B------:R0:W-:Y:S01]  /*7080*/  @!P6 STG.E.U8 desc[UR50][R4.64+0x78], R3 ;  /* 0x000078030400e986 */ /* 0x0001e2000c101132 */
[C---:B------:R-:W-:Y:S01]  /*7090*/  ISETP.LT.OR P6, PT, R0.reuse, 0x1, !P2 ;  /* 0x000000010000780c */ /* 0x040fe200057c1670 */
[-C--:B------:R-:W-:Y:S01]  /*70a0*/  @!P5 IMAD R53, R53, R104.reuse, RZ ;  /* 0x000000683535d224 */ /* 0x080fe200078e02ff */
[----:B------:R-:W-:Y:S01]  /*70b0*/  ISETP.LT.OR P2, PT, R0, 0x9, !P2 ;  /* 0x000000090000780c */ /* 0x000fe20005741670 */
[-C--:B------:R-:W-:Y:S02]  /*70c0*/  @!P3 IMAD R55, R55, R104.reuse, RZ ;  /* 0x000000683737b224 */ /* 0x080fe400078e02ff */
[-C--:B-1----:R-:W-:Y:S01]  /*70d0*/  @!P0 IMAD R9, R24, R104.reuse, RZ ;  /* 0x0000006818098224 */ /* 0x082fe200078e02ff */
[----:B------:R-:W-:Y:S04]  /*70e0*/  @!P5 STG.E.U8 desc[UR50][R4.64+0x79], R53 ;  /* 0x000079350400d986 */ /* 0x000fe8000c101132 */
[----:B------:R-:W-:Y:S01]  /*70f0*/  @!P4 STG.E.U8 desc[UR50][R6.64+0x78], R11 ;  /* 0x0000780b0600c986 */ /* 0x000fe2000c101132 */
[----:B0-----:R-:W-:-:S02]  /*7100*/  @!P1 IMAD R3, R26, R104, RZ ;  /* 0x000000681a039224 */ /* 0x001fc400078e02ff */
[-C--:B------:R-:W-:Y:S01]  /*7110*/  @!P6 IMAD R25, R25, R104.reuse, RZ ;  /* 0x000000681919e224 */ /* 0x080fe200078e02ff */
[----:B------:R-:W-:Y:S01]  /*7120*/  @!P3 STG.E.U8 desc[UR50][R6.64+0x79], R55 ;  /* 0x000079370600b986 */ /* 0x000fe2000c101132 */
[C---:B------:R-:W-:Y:S01]  /*7130*/  ISETP.GE.AND P3, PT, R10.reuse, 0x89, PT ;  /* 0x000000890a00780c */ /* 0x040fe20003f66270 */
[----:B------:R-:W-:Y:S02]  /*7140*/  @!P2 IMAD R27, R27, R104, RZ ;  /* 0x000000681b1ba224 */ /* 0x000fe400078e02ff */
[----:B------:R0:W-:Y:S01]  /*7150*/  @!P0 STG.E.U8 desc[UR50][R4.64+0x80], R9 ;  /* 0x0000800904008986 */ /* 0x0001e2000c101132 */
[----:B------:R-:W-:Y:S02]  /*7160*/  ISETP.GE.AND P0, PT, R10, 0x8a, PT ;  /* 0x0000008a0a00780c */ /* 0x000fe40003f06270 */
[C---:B------:R-:W-:Y:S01]  /*7170*/  ISETP.LT.OR P4, PT, R0.reuse, 0x1, !P3 ;  /* 0x000000010000780c */ /* 0x040fe20005f81670 */
[----:B------:R-:W-:Y:S01]  /*7180*/  @!P6 STG.E.U8 desc[UR50][R4.64+0x81], R25 ;  /* 0x000081190400e986 */ /* 0x000fe2000c101132 */
[----:B------:R-:W-:-:S02]  /*7190*/  ISETP.LT.OR P5, PT, R0, 0x1, !P0 ;  /* 0x000000010000780c */ /* 0x000fc400047a1670 */
[----:B------:R-:W-:Y:S01]  /*71a0*/  ISETP.GE.AND P6, PT, R10, 0x91, PT ;  /* 0x000000910a00780c */ /* 0x000fe20003fc6270 */
[----:B------:R1:W-:Y:S01]  /*71b0*/  @!P1 STG.E.U8 desc[UR50][R6.64+0x80], R3 ;  /* 0x0000800306009986 */ /* 0x0003e2000c101132 */
[C---:B------:R-:W-:Y:S02]  /*71c0*/  ISETP.LT.OR P0, PT, R0.reuse, 0x9, !P0 ;  /* 0x000000090000780c */ /* 0x040fe40004701670 */
[C---:B------:R-:W-:Y:S01]  /*71d0*/  ISETP.LT.OR P3, PT, R0.reuse, 0x9, !P3 ;  /* 0x000000090000780c */ /* 0x040fe20005f61670 */
[----:B------:R-:W-:Y:S01]  /*71e0*/  @!P2 STG.E.U8 desc[UR50][R6.64+0x81], R27 ;  /* 0x0000811b0600a986 */ /* 0x000fe2000c101132 */
[----:B------:R-:W-:Y:S02]  /*71f0*/  ISETP.LT.OR P1, PT, R0, 0x1, !P6 ;  /* 0x000000010000780c */ /* 0x000fe40007721670 */
[----:B------:R-:W-:Y:S01]  /*7200*/  ISETP.GE.AND P2, PT, R10, 0x92, PT ;  /* 0x000000920a00780c */ /* 0x000fe20003f46270 */
[-C--:B0-----:R-:W-:Y:S01]  /*7210*/  @!P4 IMAD R9, R28, R104.reuse, RZ ;  /* 0x000000681c09c224 */ /* 0x081fe200078e02ff */
[----:B------:R-:W-:Y:S01]  /*7220*/  ISETP.LT.OR P6, PT, R0, 0x9, !P6 ;  /* 0x000000090000780c */ /* 0x000fe200077c1670 */
[----:B------:R-:W-:-:S03]  /*7230*/  @!P5 IMAD R29, R29, R104, RZ ;  /* 0x000000681d1dd224 */ /* 0x000fc600078e02ff */
[----:B------:R0:W-:Y:S01]  /*7240*/  @!P4 STG.E.U8 desc[UR50][R4.64+0x88], R9 ;  /* 0x000088090400c986 */ /* 0x0001e2000c101132 */
[-C--:B------:R-:W-:Y:S01]  /*7250*/  @!P0 IMAD R31, R31, R104.reuse, RZ ;  /* 0x000000681f1f8224 */ /* 0x080fe200078e02ff */
[----:B------:R-:W-:Y:S01]  /*7260*/  ISETP.GE.AND P4, PT, R10, 0x9a, PT ;  /* 0x0000009a0a00780c */ /* 0x000fe20003f86270 */
[-C--:B-1----:R-:W-:Y:S01]  /*7270*/  @!P3 IMAD R3, R30, R104.reuse, RZ ;  /* 0x000000681e03b224 */ /* 0x082fe200078e02ff */
[----:B------:R-:W-:Y:S01]  /*7280*/  @!P5 STG.E.U8 desc[UR50][R4.64+0x89], R29 ;  /* 0x0000891d0400d986 */ /* 0x000fe2000c101132 */
[-C--:B------:R-:W-:Y:S01]  /*7290*/  @!P1 IMAD R11, R32, R104.reuse, RZ ;  /* 0x00000068200b9224 */ /* 0x080fe200078e02ff */
[----:B------:R-:W-:Y:S02]  /*72a0*/  ISETP.GE.AND P5, PT, R10, 0x99, PT ;  /* 0x000000990a00780c */ /* 0x000fe40003fa6270 */
[----:B------:R-:W-:Y:S01]  /*72b0*/  @!P0 STG.E.U8 desc[UR50][R6.64+0x89], R31 ;  /* 0x0000891f06008986 */ /* 0x000fe2000c101132 */
[C---:B------:R-:W-:Y:S02]  /*72c0*/  ISETP.LT.OR P0, PT, R0.reuse, 0x1, !P2 ;  /* 0x000000010000780c */ /* 0x040fe40005701670 */
[C---:B------:R-:W-:Y:S01]  /*72d0*/  ISETP.LT.OR P2, PT, R0.reuse, 0x9, !P2 ;  /* 0x000000090000780c */ /* 0x040fe20005741670 */
[----:B------:R1:W-:Y:S01]  /*72e0*/  @!P3 STG.E.U8 desc[UR50][R6.64+0x88], R3 ;  /* 0x000088030600b986 */ /* 0x0003e2000c101132 */
[----:B------:R-:W-:Y:S01]  /*72f0*/  ISETP.LT.OR P3, PT, R0, 0x1, !P4 ;  /* 0x000000010000780c */ /* 0x000fe20006761670 */
[----:B0-----:R-:W-:Y:S01]  /*7300*/  @!P6 IMAD R9, R34, R104, RZ ;  /* 0x000000682209e224 */ /* 0x001fe200078e02ff */
[C---:B------:R-:W-:Y:S01]  /*7310*/  ISETP.LT.OR P4, PT, R0.reuse, 0x9, !P4 ;  /* 0x000000090000780c */ /* 0x040fe20006781670 */
[----:B------:R0:W-:Y:S01]  /*7320*/  @!P1 STG.E.U8 desc[UR50][R4.64+0x90], R11 ;  /* 0x0000900b04009986 */ /* 0x0001e2000c101132 */
[----:B------:R-:W-:-:S02]  /*7330*/  ISETP.LT.OR P1, PT, R0, 0x1, !P5 ;  /* 0x000000010000780c */ /* 0x000fc40006f21670 */
[----:B------:R-:W-:-:S03]  /*7340*/  ISETP.LT.OR P5, PT, R0, 0x9, !P5 ;  /* 0x000000090000780c */ /* 0x000fc60006fa1670 */
[-C--:B------:R-:W-:Y:S02]  /*7350*/  @!P0 IMAD R33, R33, R104.reuse, RZ ;  /* 0x0000006821218224 */ /* 0x080fe400078e02ff */
[-C--:B------:R-:W-:Y:S02]  /*7360*/  @!P2 IMAD R35, R35, R104.reuse, RZ ;  /* 0x000000682323a224 */ /* 0x080fe400078e02ff */
[-C--:B------:R-:W-:Y:S01]  /*7370*/  @!P3 IMAD R37, R37, R104.reuse, RZ ;  /* 0x000000682525b224 */ /* 0x080fe200078e02ff */
[----:B------:R2:W-:Y:S01]  /*7380*/  @!P0 STG.E.U8 desc[UR50][R4.64+0x91], R33 ;  /* 0x0000912104008986 */ /* 0x0005e2000c101132 */
[-C--:B------:R-:W-:Y:S02]  /*7390*/  @!P4 IMAD R39, R39, R104.reuse, RZ ;  /* 0x000000682727c224 */ /* 0x080fe400078e02ff */
[-C--:B-1----:R-:W-:Y:S01]  /*73a0*/  @!P1 IMAD R3, R36, R104.reuse, RZ ;  /* 0x0000006824039224 */ /* 0x082fe200078e02ff */
[----:B------:R2:W-:Y:S01]  /*73b0*/  @!P6 STG.E.U8 desc[UR50][R6.64+0x90], R9 ;  /* 0x000090090600e986 */ /* 0x0005e2000c101132 */
[----:B0-----:R-:W-:-:S03]  /*73c0*/  @!P5 IMAD R11, R38, R104, RZ ;  /* 0x00000068260bd224 */ /* 0x001fc600078e02ff */
[----:B------:R2:W-:Y:S04]  /*73d0*/  @!P2 STG.E.U8 desc[UR50][R6.64+0x91], R35 ;  /* 0x000091230600a986 */ /* 0x0005e8000c101132 */
[----:B------:R2:W-:Y:S04]  /*73e0*/  @!P3 STG.E.U8 desc[UR50][R4.64+0x99], R37 ;  /* 0x000099250400b986 */ /* 0x0005e8000c101132 */
[----:B------:R2:W-:Y:S04]  /*73f0*/  @!P1 STG.E.U8 desc[UR50][R4.64+0x98], R3 ;  /* 0x0000980304009986 */ /* 0x0005e8000c101132 */
[----:B------:R2:W-:Y:S04]  /*7400*/  @!P5 STG.E.U8 desc[UR50][R6.64+0x98], R11 ;  /* 0x0000980b0600d986 */ /* 0x0005e8000c101132 */
[----:B------:R2:W-:Y:S02]  /*7410*/  @!P4 STG.E.U8 desc[UR50][R6.64+0x99], R39 ;  /* 0x000099270600c986 */ /* 0x0005e4000c101132 */
.L_x_198:
[----:B------:R-:W-:Y:S05]  /*7420*/  BSYNC B0 ;  /* 0x0000000000007941 */ /* 0x000fea0003800000 */
.L_x_36:
[----:B------:R-:W-:Y:S01]  /*7430*/  IMAD.U32 R2, RZ, RZ, UR48 ;  /* 0x00000030ff027e24 */ /* 0x000fe2000f8e00ff */
[----:B------:R-:W-:Y:S01]  /*7440*/  ULDC.64 UR4, c[0x0][0x650] ;  /* 0x0001940000047ab9 */ /* 0x000fe20000000a00 */
[----:B------:R-:W-:Y:S01]  /*7450*/  IMAD.U32 R0, RZ, RZ, UR37 ;  /* 0x00000025ff007e24 */ /* 0x000fe2000f8e00ff */
[----:B------:R1:W-:Y:S01]  /*7460*/  SYNCS.ARRIVE.TRANS64.A1T0 RZ, [R112+UR44], RZ ;  /* 0x000000ff70ff79a7 */ /* 0x0003e2000810002c */
[----:B0-2---:R-:W-:Y:S01]  /*7470*/  IMAD.U32 R3, RZ, RZ, UR49 ;  /* 0x00000031ff037e24 */ /* 0x005fe2000f8e00ff */
[C---:B------:R-:W-:Y:S01]  /*7480*/  LEA R16, P0, R2.reuse, R16, 0x1 ;  /* 0x0000001002107211 */ /* 0x040fe200078008ff */
[----:B------:R-:W-:Y:S02]  /*7490*/  IMAD.MOV.U32 R19, RZ, RZ, -0x1 ;  /* 0xffffffffff137424 */ /* 0x000fe400078e00ff */
[----:B------:R-:W-:Y:S01]  /*74a0*/  IMAD.MOV.U32 R18, RZ, RZ, -0x1 ;  /* 0xffffffffff127424 */ /* 0x000fe200078e00ff */
[----:B------:R-:W-:Y:S01]  /*74b0*/  LEA.HI.X R17, R2, R17, R0, 0x1, P0 ;  /* 0x0000001102117211 */ /* 0x000fe200000f0c00 */
[----:B------:R-:W-:Y:S01]  /*74c0*/  IMAD.MOV.U32 R2, RZ, RZ, -0x1 ;  /* 0xffffffffff027424 */ /* 0x000fe200078e00ff */
[----:B------:R-:W-:-:S02]  /*74d0*/  ISETP.GE.U32.AND P0, PT, R16, UR4, PT ;  /* 0x0000000410007c0c */ /* 0x000fc4000bf06070 */
[----:B------:R-:W-:Y:S02]  /*74e0*/  PRMT R0, RZ, 0x7610, R0 ;  /* 0x00007610ff007816 */ /* 0x000fe40000000000 */
[----:B------:R-:W-:-:S13]  /*74f0*/  ISETP.GE.U32.AND.EX P0, PT, R17, UR5, PT, P0 ;  /* 0x0000000511007c0c */ /* 0x000fda000bf06100 */
[----:B-1----:R-:W-:Y:S05]  /*7500*/  @P0 BRA `(.L_x_199) ;  /* 0x00000004008c0947 */ /* 0x002fea0003800000 */
[----:B------:R-:W0:Y:S01]  /*7510*/  S2UR UR7, SR_CTAID.X ;  /* 0x00000000000779c3 */ /* 0x000e220000002500 */
[----:B------:R-:W-:Y:S01]  /*7520*/  ULDC.64 UR4, c[0x0][0x628] ;  /* 0x00018a0000047ab9 */ /* 0x000fe20000000a00 */
[----:B------:R-:W-:Y:S01]  /*7530*/  ULDC UR6, c[0x0][0x150] ;  /* 0x0000540000067ab9 */ /* 0x000fe20000000800 */
[----:B------:R-:W-:Y:S01]  /*7540*/  ISETP.NE.U32.AND P0, PT, RZ, UR4, PT ;  /* 0x00000004ff007c0c */ /* 0x000fe2000bf05070 */
[----:B------:R-:W-:Y:S01]  /*7550*/  ULDC UR15, c[0x0][0x630] ;  /* 0x00018c00000f7ab9 */ /* 0x000fe20000000800 */
[C---:B------:R-:W-:Y:S01]  /*7560*/  R2UR UR16, R16.reuse ;  /* 0x00000000101072ca */ /* 0x040fe200000e0000 */
[----:B------:R-:W-:Y:S01]  /*7570*/  ULDC UR18, c[0x0][0x154] ;  /* 0x0000550000127ab9 */ /* 0x000fe20000000800 */
[----:B------:R-:W-:Y:S01]  /*7580*/  ISETP.NE.AND.EX P0, PT, RZ, UR5, PT, P0 ;  /* 0x00000005ff007c0c */ /* 0x000fe2000bf05300 */
[----:B------:R-:W1:Y:S01]  /*7590*/  S2UR UR19, SR_CTAID.Y ;  /* 0x00000000001379c3 */ /* 0x000e620000002600 */
[----:B------:R-:W-:Y:S02]  /*75a0*/  R2UR UR17, R17 ;  /* 0x00000000111172ca */ /* 0x000fe400000e0000 */
[----:B------:R-:W-:-:S02]  /*75b0*/  R2UR UR12, R16 ;  /* 0x00000000100c72ca */ /* 0x000fc400000e0000 */
[----:B------:R-:W-:Y:S02]  /*75c0*/  R2UR UR13, R17 ;  /* 0x00000000110d72ca */ /* 0x000fe400000e0000 */
[----:B0-----:R-:W-:-:S05]  /*75d0*/  I2FP.F32.U32 R0, UR7 ;  /* 0x0000000700007c45 */ /* 0x001fca0008201000 */
[----:B------:R-:W-:-:S04]  /*75e0*/  FMUL R0, R0, UR6 ;  /* 0x0000000600007c20 */ /* 0x000fc80008400000 */
[----:B------:R0:W2:Y:S01]  /*75f0*/  F2I.U32.TRUNC.NTZ R2, R0 ;  /* 0x0000000000027305 */ /* 0x0000a2000020f000 */
[----:B-1----:R-:W-:Y:S05]  /*7600*/  @!P0 BRA `(.L_x_200) ;  /* 0x0000000000308947 */ /* 0x002fea0003800000 */
        /* <DEDUP_REMOVED lines=12> */
.L_x_200:
[----:B------:R-:W-:Y:S01]  /*76d0*/  USHF.R.U64 UR6, UR12, UR15, UR13 ;  /* 0x0000000f0c067299 */ /* 0x000fe2000800120d */
[----:B0-----:R-:W-:Y:S01]  /*76e0*/  I2FP.F32.U32 R0, UR19 ;  /* 0x0000001300007c45 */ /* 0x001fe20008201000 */
[----:B------:R-:W-:Y:S01]  /*76f0*/  USHF.R.U32.HI UR4, URZ, UR15, UR13 ;  /* 0x0000000f3f047299 */ /* 0x000fe2000801160d */
[----:B--2---:R-:W-:Y:S01]  /*7700*/  R2UR UR14, R2 ;  /* 0x00000000020e72ca */ /* 0x004fe200000e0000 */
[----:B------:R-:W-:Y:S02]  /*7710*/  UIADD3 UR9, UP0, URZ, -UR6, URZ ;  /* 0x800000063f097290 */ /* 0x000fe4000ff1e03f */
[----:B------:R-:W-:Y:S01]  /*7720*/  FMUL R0, R0, UR18 ;  /* 0x0000001200007c20 */ /* 0x000fe20008400000 */
[----:B------:R-:W-:Y:S01]  /*7730*/  ULDC.64 UR12, c[0x0][0x620] ;  /* 0x00018800000c7ab9 */ /* 0x000fe20000000a00 */
[----:B------:R-:W-:Y:S01]  /*7740*/  UIADD3.X UR4, URZ, ~UR4, URZ, UP0, !UPT ;  /* 0x800000043f047290 */ /* 0x000fe200087fe43f */
[----:B------:R-:W-:Y:S01]  /*7750*/  UMOV UR10, UR16 ;  /* 0x00000010000a7c82 */ /* 0x000fe20008000000 */
[----:B------:R-:W-:-:S02]  /*7760*/  UMOV UR11, UR17 ;  /* 0x00000011000b7c82 */ /* 0x000fc40008000000 */
[----:B------:R-:W0:Y:S01]  /*7770*/  F2I.U32.TRUNC.NTZ R0, R0 ;  /* 0x0000000000007305 */ /* 0x000e22000020f000 */
[----:B------:R-:W-:Y:S02]  /*7780*/  UIMAD UR4, UR4, UR12, URZ ;  /* 0x0000000c040472a4 */ /* 0x000fe4000f8e023f */
[----:B------:R-:W-:Y:S02]  /*7790*/  UIMAD.WIDE.U32 UR10, UR9, UR12, UR10 ;  /* 0x0000000c090a72a5 */ /* 0x000fe4000f8e000a */
[----:B------:R-:W-:Y:S01]  /*77a0*/  UIMAD UR9, UR9, UR13, UR4 ;  /* 0x0000000d090972a4 */ /* 0x000fe2000f8e0204 */
[----:B------:R-:W-:Y:S01]  /*77b0*/  ULDC UR22, c[0x0][0x658] ;  /* 0x0001960000167ab9 */ /* 0x000fe20000000800 */
[----:B------:R-:W-:Y:S02]  /*77c0*/  UMOV UR12, 0xffffffff ;  /* 0xffffffff000c7882 */ /* 0x000fe40000000000 */
[----:B------:R-:W-:Y:S01]  /*77d0*/  UIADD3 UR11, UR11, UR9, URZ ;  /* 0x000000090b0b7290 */ /* 0x000fe2000fffe03f */
[----:B------:R-:W-:Y:S01]  /*77e0*/  ULDC UR13, c[0x0][0x618] ;  /* 0x00018600000d7ab9 */ /* 0x000fe20000000800 */
[----:B------:R-:W-:Y:S01]  /*77f0*/  ULDC.64 UR4, c[0x0][0x640] ;  /* 0x0001900000047ab9 */ /* 0x000fe20000000a00 */
[----:B------:R-:W-:Y:S01]  /*7800*/  USHF.L.U32 UR18, UR12, UR22, URZ ;  /* 0x000000160c127299 */ /* 0x000fe2000800063f */
[----:B------:R-:W-:Y:S01]  /*7810*/  ISETP.NE.U32.AND P0, PT, RZ, UR4, PT ;  /* 0x00000004ff007c0c */ /* 0x000fe2000bf05070 */
[----:B------:R-:W-:Y:S01]  /*7820*/  USHF.R.U64 UR12, UR10, UR13, UR11 ;  /* 0x0000000d0a0c7299 */ /* 0x000fe2000800120b */
[----:B0-----:R-:W-:Y:S01]  /*7830*/  R2UR UR16, R0 ;  /* 0x00000000001072ca */ /* 0x001fe200000e0000 */
[----:B------:R-:W-:Y:S01]  /*7840*/  USHF.R.U32.HI UR10, URZ, UR13, UR11 ;  /* 0x0000000d3f0a7299 */ /* 0x000fe2000801160b */
[----:B------:R-:W-:Y:S01]  /*7850*/  ISETP.NE.AND.EX P0, PT, RZ, UR5, PT, P0 ;  /* 0x00000005ff007c0c */ /* 0x000fe2000bf05300 */
[----:B------:R-:W-:Y:S01]  /*7860*/  ULDC UR17, c[0x0][0x608] ;  /* 0x0001820000117ab9 */ /* 0x000fe20000000800 */
[----:B------:R-:W-:-:S02]  /*7870*/  ULOP3.LUT UR23, URZ, UR18, URZ, 0x33, !UPT ;  /* 0x000000123f177292 */ /* 0x000fc4000f8e333f */
[----:B------:R-:W-:Y:S02]  /*7880*/  USHF.R.U64 UR18, UR12, UR17, UR10 ;  /* 0x000000110c127299 */ /* 0x000fe4000800120a */
[----:B------:R-:W-:Y:S01]  /*7890*/  USHF.R.U32.HI UR10, URZ, UR17, UR10 ;  /* 0x000000113f0a7299 */ /* 0x000fe2000801160a */
[----:B------:R-:W-:Y:S01]  /*78a0*/  UMOV UR20, 0x1 ;  /* 0x0000000100147882 */ /* 0x000fe20000000000 */
[----:B------:R-:W-:Y:S02]  /*78b0*/  UIADD3 UR14, -UR14, URZ, URZ ;  /* 0x0000003f0e0e7290 */ /* 0x000fe4000fffe13f */
[----:B------:R-:W-:Y:S02]  /*78c0*/  USHF.L.U32 UR13, UR20, UR22, URZ ;  /* 0x00000016140d7299 */ /* 0x000fe4000800063f */
[----:B------:R-:W-:Y:S01]  /*78d0*/  USHF.R.U64 UR20, UR18, UR22, UR10 ;  /* 0x0000001612147299 */ /* 0x000fe2000800120a */
[----:B------:R-:W-:Y:S01]  /*78e0*/  ULDC UR15, c[0x0][0x144] ;  /* 0x00005100000f7ab9 */ /* 0x000fe20000000800 */
[----:B------:R-:W-:Y:S01]  /*78f0*/  ULDC UR8, c[0x0][0x600] ;  /* 0x0001800000087ab9 */ /* 0x000fe20000000800 */
[----:B------:R-:W-:-:S02]  /*7900*/  UIADD3 UR21, -UR16, URZ, URZ ;  /* 0x0000003f10157290 */ /* 0x000fc4000fffe13f */
[----:B------:R-:W-:Y:S02]  /*7910*/  USHF.R.U32.HI UR17, URZ, UR22, UR10 ;  /* 0x000000163f117299 */ /* 0x000fe4000801160a */
[----:B------:R-:W-:Y:S02]  /*7920*/  UIADD3 UR9, UR8, -0x1, URZ ;  /* 0xffffffff08097890 */ /* 0x000fe4000fffe03f */
[----:B------:R-:W-:Y:S01]  /*7930*/  UIMAD UR22, UR15, UR14, UR7 ;  /* 0x0000000e0f1672a4 */ /* 0x000fe2000f8e0207 */
[----:B------:R-:W-:Y:S01]  /*7940*/  ULDC UR26, c[0x0][0x148] ;  /* 0x00005200001a7ab9 */ /* 0x000fe20000000800 */
[----:B------:R-:W-:Y:S01]  /*7950*/  ULDC UR24, c[0x0][0x648] ;  /* 0x0001920000187ab9 */ /* 0x000fe20000000800 */
[----:B------:R-:W-:Y:S01]  /*7960*/  ULDC UR25, c[0x0][0x638] ;  /* 0x00018e0000197ab9 */ /* 0x000fe20000000800 */
        /* <DEDUP_REMOVED lines=12> */
.L_x_201:
[----:B------:R-:W-:Y:S01]  /*7a30*/  UISETP.NE.AND UP0, UPT, UR38, URZ, UPT ;  /* 0x0000003f2600728c */ /* 0x000fe2000bf05270 */
[----:B------:R-:W-:Y:S01]  /*7a40*/  IMAD.MOV.U32 R0, RZ, RZ, 0x1 ;  /* 0x00000001ff007424 */ /* 0x000fe200078e00ff */
[----:B------:R-:W-:Y:S01]  /*7a50*/  USHF.R.U64 UR4, UR16, UR24, UR17 ;  /* 0x0000001810047299 */ /* 0x000fe20008001211 */
[----:B------:R-:W-:Y:S01]  /*7a60*/  IMAD.U32 R2, RZ, RZ, UR6 ;  /* 0x00000006ff027e24 */ /* 0x000fe2000f8e00ff */
[----:B------:R-:W-:Y:S02]  /*7a70*/  ULOP3.LUT UR18, UR18, UR23, URZ, 0xc0, !UPT ;  /* 0x0000001712127292 */ /* 0x000fe4000f8ec03f */
[----:B------:R-:W-:Y:S02]  /*7a80*/  UIADD3 UR5, -UR4, URZ, URZ ;  /* 0x0000003f04057290 */ /* 0x000fe4000fffe13f */
[----:B------:R-:W-:Y:S02]  /*7a90*/  ULOP3.LUT UR9, UR12, UR9, URZ, 0xc0, !UPT ;  /* 0x000000090c097292 */ /* 0x000fe4000f8ec03f */
[----:B------:R-:W-:-:S02]  /*7aa0*/  UIMAD UR4, UR13, UR4, UR18 ;  /* 0x000000040d0472a4 */ /* 0x000fc4000f8e0212 */
[----:B------:R-:W-:Y:S02]  /*7ab0*/  @UP0 UIMAD UR22, UR26, UR21, UR19 ;  /* 0x000000151a1602a4 */ /* 0x000fe4000f8e0213 */
[----:B------:R-:W-:Y:S01]  /*7ac0*/  UIMAD UR5, UR5, UR25, UR20 ;  /* 0x00000019050572a4 */ /* 0x000fe2000f8e0214 */
[----:B------:R-:W-:Y:S02]  /*7ad0*/  ULDC UR7, c[0x0][0x610] ;  /* 0x0001840000077ab9 */ /* 0x000fe40000000800 */
[----:B------:R-:W-:Y:S02]  /*7ae0*/  UIMAD UR4, UR4, UR7, UR22 ;  /* 0x00000007040472a4 */ /* 0x000fe4000f8e0216 */
[----:B------:R-:W-:-:S04]  /*7af0*/  UIMAD UR5, UR5, UR8, UR9 ;  /* 0x00000008050572a4 */ /* 0x000fc8000f8e0209 */
[----:B------:R-:W-:Y:S02]  /*7b00*/  USEL UR7, UR5, UR4, !UP0 ;  /* 0x0000000405077287 */ /* 0x000fe4000c000000 */
[----:B------:R-:W-:-:S04]  /*7b10*/  USEL UR4, UR4, UR5, !UP0 ;  /* 0x0000000504047287 */ /* 0x000fc8000c000000 */
[----:B------:R-:W-:Y:S02]  /*7b20*/  IMAD.U32 R18, RZ, RZ, UR7 ;  /* 0x00000007ff127e24 */ /* 0x000fe4000f8e00ff */
[----:B------:R-:W-:-:S07]  /*7b30*/  IMAD.U32 R19, RZ, RZ, UR4 ;  /* 0x00000004ff137e24 */ /* 0x000fce000f8e00ff */
.L_x_199:
[----:B------:R-:W-:Y:S02]  /*7b40*/  LOP3.LUT P0, RZ, R0, 0xff, RZ, 0xc0, !PT ;  /* 0x000000ff00ff7812 */ /* 0x000fe4000780c0ff */
[----:B------:R-:W-:-:S11]  /*7b50*/  LOP3.LUT R115, R115, 0x1, RZ, 0x3c, !PT ;  /* 0x0000000173737812 */ /* 0x000fd600078e3cff */
[----:B------:R-:W-:Y:S05]  /*7b60*/  @P0 BRA `(.L_x_202) ;  /* 0xffffff9c00300947 */ /* 0x000fea000383ffff */
[----:B------:R-:W-:Y:S05]  /*7b70*/  EXIT ;  /* 0x000000000000794d */ /* 0x000fea0003800000 */
.L_x_17:
[----:B------:R-:W-:-:S08]  /*7b80*/  ISETP.NE.AND P0, PT, RZ, UR6, PT ;  /* 0x00000006ff007c0c */ /* 0x000fd0000bf05270 */
[----:B------:R-:W0:-:S00]  /*7b90*/  USETMAXREG.DEALLOC.CTAPOOL 0x28 ;  /* 0x00000028000079c8 */ /* 0x000e0000080e0500 */
[----:B------:R-:W-:Y:S05]  /*7ba0*/  @P0 EXIT ;  /* 0x000000000000094d */ /* 0x000fea0003800000 */
[----:B0-----:R-:W-:Y:S01]  /*7bb0*/  LOP3.LUT P0, RZ, R0, 0xff, RZ, 0xc0, !PT ;  /* 0x000000ff00ff7812 */ /* 0x001fe2000780c0ff */
[----:B------:R-:W-:Y:S02]  /*7bc0*/  IMAD.MOV.U32 R0, RZ, RZ, 0x1 ;  /* 0x00000001ff007424 */ /* 0x000fe400078e00ff */
[----:B------:R-:W-:-:S10]  /*7bd0*/  IMAD.MOV.U32 R8, RZ, RZ, RZ ;  /* 0x000000ffff087224 */ /* 0x000fd400078e00ff */
[----:B------:R-:W-:Y:S05]  /*7be0*/  @!P0 BRA `(.L_x_203) ;  /* 0x0000000c00388947 */ /* 0x000fea0003800000 */
[----:B------:R-:W0:Y:S01]  /*7bf0*/  S2R R11, SR_CgaCtaId ;  /* 0x00000000000b7919 */ /* 0x000e220000008800 */
[----:B------:R-:W-:Y:S01]  /*7c00*/  LOP3.LUT P0, RZ, R3, 0x1f, RZ, 0xc0, !PT ;  /* 0x0000001f03ff7812 */ /* 0x000fe2000780c0ff */
[----:B------:R-:W-:Y:S01]  /*7c10*/  ULDC UR5, c[0x0][0x658] ;  /* 0x0001960000057ab9 */ /* 0x000fe20000000800 */
[C---:B------:R-:W-:Y:S01]  /*7c20*/  ISETP.NE.AND P3, PT, R4.reuse, RZ, PT ;  /* 0x000000ff0400720c */ /* 0x040fe20003f65270 */
[----:B------:R-:W-:Y:S01]  /*7c30*/  UMOV UR6, 0xffffffff ;  /* 0xffffffff00067882 */ /* 0x000fe20000000000 */
[----:B------:R-:W-:Y:S01]  /*7c40*/  ISETP.NE.OR P0, PT, R4, RZ, !P0 ;  /* 0x000000ff0400720c */ /* 0x000fe20004705670 */
[----:B------:R-:W-:Y:S01]  /*7c50*/  IMAD.MOV.U32 R4, RZ, RZ, 0x2800 ;  /* 0x00002800ff047424 */ /* 0x000fe200078e00ff */
[----:B------:R-:W-:Y:S01]  /*7c60*/  BSSY B0, `(.L_x_203) ;  /* 0x00000c6000007945 */ /* 0x000fe20003800000 */
[----:B------:R-:W-:Y:S01]  /*7c70*/  USHF.L.U32 UR6, UR6, UR5, URZ ;  /* 0x0000000506067299 */ /* 0x000fe2000800063f */
[----:B------:R-:W-:Y:S01]  /*7c80*/  IMAD.MOV.U32 R10, RZ, RZ, 0x1 ;  /* 0x00000001ff0a7424 */ /* 0x000fe200078e00ff */
[----:B------:R-:W-:Y:S01]  /*7c90*/  ULDC UR4, c[0x0][0x600] ;  /* 0x0001800000047ab9 */ /* 0x000fe20000000800 */
[----:B------:R-:W-:Y:S01]  /*7ca0*/  IMAD.MOV.U32 R0, RZ, RZ, 0x1 ;  /* 0x00000001ff007424 */ /* 0x000fe200078e00ff */
[----:B------:R-:W-:Y:S01]  /*7cb0*/  UMOV UR7, 0x1 ;  /* 0x0000000100077882 */ /* 0x000fe20000000000 */
[----:B------:R-:W-:Y:S01]  /*7cc0*/  IMAD.MOV.U32 R8, RZ, RZ, RZ ;  /* 0x000000ffff087224 */ /* 0x000fe200078e00ff */
[----:B------:R-:W-:-:S02]  /*7cd0*/  UIADD3 UR22, UR39, 0x1, URZ ;  /* 0x0000000127167890 */ /* 0x000fc4000fffe03f */
[----:B------:R-:W-:Y:S02]  /*7ce0*/  ULOP3.LUT UR23, UR36, 0x2, URZ, 0xfc, !UPT ;  /* 0x0000000224177892 */ /* 0x000fe4000f8efc3f */
[----:B------:R-:W-:Y:S02]  /*7cf0*/  UIADD3 UR4, UR4, -0x1, URZ ;  /* 0xffffffff04047890 */ /* 0x000fe4000fffe03f */
[----:B------:R-:W-:Y:S02]  /*7d00*/  USHF.L.U32 UR5, UR7, UR5, URZ ;  /* 0x0000000507057299 */ /* 0x000fe4000800063f */
[----:B------:R-:W-:Y:S01]  /*7d10*/  ULOP3.LUT UR6, URZ, UR6, URZ, 0x33, !UPT ;  /* 0x000000063f067292 */ /* 0x000fe2000f8e333f */
[----:B------:R-:W-:Y:S01]  /*7d20*/  ULDC.64 UR20, c[0x0][0x198] ;  /* 0x0000660000147ab9 */ /* 0x000fe20000000a00 */
[----:B0-----:R-:W-:-:S05]  /*7d30*/  LOP3.LUT R11, R11, 0x1, RZ, 0xc0, !PT ;  /* 0x000000010b0b7812 */ /* 0x001fca00078ec0ff */
[----:B------:R-:W-:-:S07]  /*7d40*/  IMAD R9, R11, R4, 0x10180 ;  /* 0x000101800b097424 */ /* 0x000fce00078e0204 */
.L_x_215:
[----:B------:R-:W-:-:S03]  /*7d50*/  UMOV UR7, 0xffffffff ;  /* 0xffffffff00077882 */ /* 0x000fc60000000000 */
[----:B------:R-:W-:Y:S05]  /*7d60*/  BRA.DIV UR7, `(.L_x_204) ;  /* 0x0000001207807947 */ /* 0x000fea000b800000 */
[----:B------:R-:W-:-:S13]  /*7d70*/  ELECT P6, URZ, PT ;  /* 0x00000000003f782f */ /* 0x000fda00038c0000 */
.L_x_232:
[----:B------:R-:W0:Y:S01]  /*7d80*/  LDC R3, c[0x0][0x28c] ;  /* 0x0000a300ff037b82 */ /* 0x000e220000000800 */
[----:B------:R-:W-:Y:S01]  /*7d90*/  BSSY B1, `(.L_x_205) ;  /* 0x000003b000017945 */ /* 0x000fe20003800000 */
[----:B0-----:R-:W-:-:S13]  /*7da0*/  ISETP.LT.OR P6, PT, R3, 0x1, !P6 ;  /* 0x000000010300780c */ /* 0x001fda00077c1670 */
[----:B------:R-:W-:Y:S05]  /*7db0*/  @P6 BRA `(.L_x_206) ;  /* 0x0000000000e06947 */ /* 0x000fea0003800000 */
[----:B------:R-:W-:Y:S02]  /*7dc0*/  IMAD R18, R18, 0x2, R11 ;  /* 0x0000000212127824 */ /* 0x000fe400078e020b */
[----:B------:R-:W-:Y:S02]  /*7dd0*/  IMAD.SHL.U32 R19, R19, 0x40, RZ ;  /* 0x0000004013137824 */ /* 0x000fe400078e00ff */
[----:B------:R-:W-:Y:S02]  /*7de0*/  IMAD.MOV.U32 R13, RZ, RZ, RZ ;  /* 0x000000ffff0d7224 */ /* 0x000fe400078e00ff */
[----:B------:R-:W-:Y:S02]  /*7df0*/  IMAD.U32 R14, RZ, RZ, UR22 ;  /* 0x00000016ff0e7e24 */ /* 0x000fe4000f8e00ff */
[----:B------:R-:W-:Y:S02]  /*7e00*/  IMAD.MOV.U32 R3, RZ, RZ, R0 ;  /* 0x000000ffff037224 */ /* 0x000fe400078e0000 */
[----:B------:R-:W-:-:S02]  /*7e10*/  IMAD.MOV.U32 R4, RZ, RZ, R8 ;  /* 0x000000ffff047224 */ /* 0x000fc400078e0008 */
[----:B------:R-:W-:-:S07]  /*7e20*/  IMAD R18, R18, 0x50, RZ ;  /* 0x0000005012127824 */ /* 0x000fce00078e02ff */
.L_x_210:
[----:B------:R-:W0:Y:S01]  /*7e30*/  S2R R6, SR_CgaCtaId ;  /* 0x0000000000067919 */ /* 0x000e220000008800 */
[----:B------:R-:W-:-:S04]  /*7e40*/  MOV R5, 0x400 ;  /* 0x0000040000057802 */ /* 0x000fc80000000f00 */
[----:B0-----:R-:W-:Y:S02]  /*7e50*/  LEA R7, R6, R5, 0x18 ;  /* 0x0000000506077211 */ /* 0x001fe400078ec0ff */
[----:B------:R-:W-:Y:S01]  /*7e60*/  SHF.L.U32 R5, R3, 0x1f, RZ ;  /* 0x0000001f03057819 */ /* 0x000fe200000006ff */
[----:B------:R-:W0:Y:S02]  /*7e70*/  @!P3 LDC R6, c[0x0][0x500] ;  /* 0x00014000ff06bb82 */ /* 0x000e240000000800 */
[----:B------:R-:W-:-:S04]  /*7e80*/  IMAD R12, R4, 0x8, R7 ;  /* 0x00000008040c7824 */ /* 0x000fc800078e0207 */
[----:B------:R-:W1:Y:S02]  /*7e90*/  SYNCS.PHASECHK.TRANS64.TRYWAIT P1, [R12+URZ+0x40], R5 ;  /* 0x000040050c0075a7 */ /* 0x000e64000802017f */
[----:B-1----:R-:W-:Y:S05]  /*7ea0*/  @!P1 BRA `(.L_x_207) ;  /* 0x0000001000509947 */ /* 0x002fea0003800000 */
.L_x_233:
[----:B------:R-:W-:Y:S01]  /*7eb0*/  UPRMT UR7, UR23, 0x9910, URZ ;  /* 0x0000991017077896 */ /* 0x000fe2000800003f */
[----:B0-----:R0:W-:Y:S03]  /*7ec0*/  @!P3 SYNCS.ARRIVE.TRANS64 RZ, [R12+URZ], R6 ;  /* 0x000000060cffb9a7 */ /* 0x0011e6000800003f */
[----:B------:R-:W-:-:S06]  /*7ed0*/  UISETP.NE.AND UP0, UPT, UR7, 0x2, UPT ;  /* 0x000000020700788c */ /* 0x000fcc000bf05270 */
[----:B------:R-:W-:-:S13]  /*7ee0*/  PLOP3.LUT P1, PT, PT, PT, UP0, 0x80, 0x0 ;  /* 0x000000000000781c */ /* 0x000fda0003f2f008 */
[----:B0-----:R-:W-:Y:S05]  /*7ef0*/  @P1 BRA `(.L_x_208) ;  /* 0x0000000000041947 */ /* 0x001fea0003800000 */
[----:B------:R-:W-:Y:S01]  /*7f00*/  BPT.TRAP 0x1 ;  /* 0x000000040000795c */ /* 0x000fe20000300000 */
.L_x_208:
[----:B------:R-:W-:Y:S05]  /*7f10*/  @P0 BRA `(.L_x_209) ;  /* 0x0000000000040947 */ /* 0x000fea0003800000 */
[----:B------:R-:W-:Y:S01]  /*7f20*/  BPT.TRAP 0x1 ;  /* 0x000000040000795c */ /* 0x000fe20000300000 */
.L_x_209:
[C---:B-1----:R-:W-:Y:S01]  /*7f30*/  IMAD R5, R4.reuse, 0x2000, R7 ;  /* 0x0000200004057824 */ /* 0x042fe200078e0207 */
[----:B------:R-:W-:Y:S01]  /*7f40*/  R2UR UR18, R7 ;  /* 0x00000000071272ca */ /* 0x000fe200000e0000 */
[----:B------:R-:W-:Y:S01]  /*7f50*/  IMAD R6, R4, 0x5000, R9 ;  /* 0x0000500004067824 */ /* 0x000fe200078e0209 */
[----:B------:R-:W-:Y:S01]  /*7f60*/  R2UR UR9, R12 ;  /* 0x000000000c0972ca */ /* 0x000fe200000e0000 */
[----:B------:R-:W-:Y:S01]  /*7f70*/  VIADD R14, R14, 0xffffffff ;  /* 0xffffffff0e0e7836 */ /* 0x000fe20000000000 */
[----:B------:R-:W-:Y:S01]  /*7f80*/  R2UR UR7, R5 ;  /* 0x00000000050772ca */ /* 0x000fe200000e0000 */
[----:B------:R-:W-:Y:S01]  /*7f90*/  UIADD3 UR14, UP0, UR20, 0xf0, URZ ;  /* 0x000000f0140e7890 */ /* 0x000fe2000ff1e03f */
[----:B------:R-:W-:Y:S01]  /*7fa0*/  R2UR UR8, R6 ;  /* 0x00000000060872ca */ /* 0x000fe200000e0000 */
[----:B------:R-:W-:Y:S01]  /*7fb0*/  UIADD3 UR24, UP1, UR20, 0x1f0, URZ ;  /* 0x000001f014187890 */ /* 0x000fe2000ff3e03f */
[----:B------:R-:W-:Y:S01]  /*7fc0*/  R2UR UR11, R19 ;  /* 0x00000000130b72ca */ /* 0x000fe200000e0000 */
[----:B------:R-:W-:Y:S01]  /*7fd0*/  UIADD3.X UR15, URZ, UR21, URZ, UP0, !UPT ;  /* 0x000000153f0f7290 */ /* 0x000fe200087fe43f */
[C---:B------:R-:W-:Y:S01]  /*7fe0*/  R2UR UR10, R13.reuse ;  /* 0x000000000d0a72ca */ /* 0x040fe200000e0000 */
[----:B------:R-:W-:Y:S01]  /*7ff0*/  VIADD R4, R4, 0x1 ;  /* 0x0000000104047836 */ /* 0x000fe20000000000 */
[----:B------:R-:W-:Y:S01]  /*8000*/  R2UR UR12, R2 ;  /* 0x00000000020c72ca */ /* 0x000fe200000e0000 */
[----:B------:R-:W-:Y:S01]  /*8010*/  UIADD3.X UR25, URZ, UR21, URZ, UP1, !UPT ;  /* 0x000000153f197290 */ /* 0x000fe20008ffe43f */
[----:B------:R-:W-:Y:S01]  /*8020*/  R2UR UR19, R18 ;  /* 0x00000000121372ca */ /* 0x000fe200000e0000 */
[----:B------:R-:W-:Y:S01]  /*8030*/  UMOV UR16, 0x0 ;  /* 0x0000000000107882 */ /* 0x000fe20000000000 */
[----:B------:R-:W-:Y:S01]  /*8040*/  ISETP.GT.AND P2, PT, R14, 0x1, PT ;  /* 0x000000010e00780c */ /* 0x000fe20003f44270 */
[----:B------:R-:W-:Y:S01]  /*8050*/  UIADD3 UR13, UR7, 0x180, URZ ;  /* 0x00000180070d7890 */ /* 0x000fe2000fffe03f */
[C---:B------:R-:W-:Y:S01]  /*8060*/  ISETP.NE.AND P1, PT, R4.reuse, 0x8, PT ;  /* 0x000000080400780c */ /* 0x040fe20003f25270 */
[----:B------:R-:W-:Y:S01]  /*8070*/  UIADD3 UR7, UR18, UR8, URZ ;  /* 0x0000000812077290 */ /* 0x000fe2000fffe03f */
[----:B------:R-:W-:Y:S01]  /*8080*/  VIADD R13, R13, 0x80 ;  /* 0x000000800d0d7836 */ /* 0x000fe20000000000 */
[----:B------:R-:W-:Y:S01]  /*8090*/  UMOV UR17, 0x10000000 ;  /* 0x1000000000117882 */ /* 0x000fe20000000000 */
[----:B------:R-:W-:Y:S01]  /*80a0*/  UMOV UR26, 0x30000 ;  /* 0x00030000001a7882 */ /* 0x000fe20000000000 */
[----:B------:R-:W-:Y:S01]  /*80b0*/  SEL R6, RZ, 0x1, P1 ;  /* 0x00000001ff067807 */ /* 0x000fe20000800000 */
[----:B------:R-:W-:Y:S01]  /*80c0*/  UMOV UR8, UR13 ;  /* 0x0000000d00087c82 */ /* 0x000fe20008000000 */
[----:B------:R-:W-:Y:S01]  /*80d0*/  SEL R4, R4, RZ, P1 ;  /* 0x000000ff04047207 */ /* 0x000fe20000800000 */
[----:B------:R0:W-:Y:S01]  /*80e0*/  UTMALDG.3D [UR8], [UR14], desc[UR16] ;  /* 0x000010080e0075b4 */ /* 0x0001e20008011000 */
[----:B------:R-:W-:Y:S01]  /*80f0*/  LOP3.LUT R3, R3, R6, RZ, 0x3c, !PT ;  /* 0x0000000603037212 */ /* 0x000fe200078e3cff */
[----:B0-----:R-:W-:Y:S01]  /*8100*/  UMOV UR11, UR19 ;  /* 0x00000013000b7c82 */ /* 0x001fe20008000000 */
[----:B------:R-:W-:-:S02]  /*8110*/  UMOV UR8, UR7 ;  /* 0x0000000700087c82 */ /* 0x000fc40008000000 */
[----:B------:R0:W-:Y:S02]  /*8120*/  UTMALDG.3D.MULTICAST [UR8], [UR24], UR26, desc[UR16] ;  /* 0x00001008180073b4 */ /* 0x0001e4000801181a */
[----:B0-----:R-:W-:Y:S05]  /*8130*/  @P2 BRA `(.L_x_210) ;  /* 0xfffffffc003c2947 */ /* 0x001fea000383ffff */
.L_x_206:
[----:B------:R-:W-:Y:S05]  /*8140*/  BSYNC B1 ;  /* 0x0000000000017941 */ /* 0x000fea0003800000 */
.L_x_205:
[----:B------:R-:W-:Y:S01]  /*8150*/  LOP3.LUT P4, RZ, R10, 0xff, RZ, 0xc0, !PT ;  /* 0x000000ff0aff7812 */ /* 0x000fe2000788c0ff */
[----:B------:R-:W-:Y:S01]  /*8160*/  VIADD R8, R8, UR39 ;  /* 0x0000002708087c36 */ /* 0x000fe20008000000 */
[----:B------:R-:W-:Y:S01]  /*8170*/  ULDC.64 UR8, c[0x0][0x650] ;  /* 0x0001940000087ab9 */ /* 0x000fe20000000a00 */
[----:B------:R-:W-:Y:S01]  /*8180*/  BSSY B1, `(.L_x_211) ;  /* 0x0000071000017945 */ /* 0x000fe20003800000 */
[----:B------:R-:W-:Y:S01]  /*8190*/  IMAD.MOV.U32 R19, RZ, RZ, -0x1 ;  /* 0xffffffffff137424 */ /* 0x000fe200078e00ff */
[----:B------:R-:W-:Y:S01]  /*81a0*/  PRMT R10, RZ, 0x7610, R10 ;  /* 0x00007610ff0a7816 */ /* 0x000fe2000000000a */
[----:B------:R-:W-:Y:S01]  /*81b0*/  IMAD.MOV.U32 R18, RZ, RZ, -0x1 ;  /* 0xffffffffff127424 */ /* 0x000fe200078e00ff */
[C---:B------:R-:W-:Y:S02]  /*81c0*/  ISETP.GT.U32.AND P1, PT, R8.reuse, 0x7, PT ;  /* 0x000000070800780c */ /* 0x040fe40003f24070 */
[----:B------:R-:W-:Y:S02]  /*81d0*/  SHF.R.U32.HI R2, RZ, 0x3, R8 ;  /* 0x00000003ff027819 */ /* 0x000fe40000011608 */
[----:B------:R-:W-:-:S02]  /*81e0*/  LOP3.LUT R8, R8, 0x7, RZ, 0xc0, !PT ;  /* 0x0000000708087812 */ /* 0x000fc400078ec0ff */
[----:B------:R-:W0:Y:S01]  /*81f0*/  @P4 S2R R4, SR_CgaCtaId ;  /* 0x0000000000044919 */ /* 0x000e220000008800 */
[----:B------:R-:W-:Y:S02]  /*8200*/  @P4 MOV R3, 0x400 ;  /* 0x0000040000034802 */ /* 0x000fe40000000f00 */
[----:B------:R-:W-:-:S04]  /*8210*/  LOP3.LUT R2, R2, 0x1, RZ, 0xc0, !PT ;  /* 0x0000000102027812 */ /* 0x000fc800078ec0ff */
[----:B------:R-:W-:Y:S02]  /*8220*/  ISETP.NE.U32.AND P2, PT, R2, 0x1, PT ;  /* 0x000000010200780c */ /* 0x000fe40003f45070 */
[----:B0-----:R-:W-:Y:S01]  /*8230*/  @P4 LEA R3, R4, R3, 0x18 ;  /* 0x0000000304034211 */ /* 0x001fe200078ec0ff */
[----:B------:R-:W-:-:S03]  /*8240*/  IMAD.U32 R4, RZ, RZ, UR39 ;  /* 0x00000027ff047e24 */ /* 0x000fc6000f8e00ff */
[----:B------:R0:W-:Y:S01]  /*8250*/  @P4 SYNCS.ARRIVE.TRANS64.A1T0 RZ, [R3+URZ+0xb8], RZ ;  /* 0x0000b8ff03ff49a7 */ /* 0x0001e2000810003f */
[----:B------:R-:W-:Y:S02]  /*8260*/  IADD3 R16, P4, R16, UR48, RZ ;  /* 0x0000003010107c10 */ /* 0x000fe4000ff9e0ff */
[----:B------:R-:W-:Y:S02]  /*8270*/  ISETP.LT.U32.AND P1, PT, R4, 0x8, P1 ;  /* 0x000000080400780c */ /* 0x000fe40000f21070 */
[----:B------:R-:W-:Y:S02]  /*8280*/  IADD3.X R17, R17, UR37, RZ, P4, !PT ;  /* 0x0000002511117c10 */ /* 0x000fe4000a7fe4ff */
[----:B------:R-:W-:Y:S02]  /*8290*/  ISETP.GE.U32.AND P4, PT, R16, UR8, PT ;  /* 0x0000000810007c0c */ /* 0x000fe4000bf86070 */
[----:B0-----:R-:W-:Y:S02]  /*82a0*/  SEL R3, RZ, 0x1, !P1 ;  /* 0x00000001ff037807 */ /* 0x001fe40004800000 */
[----:B------:R-:W-:-:S02]  /*82b0*/  ISETP.GE.U32.AND.EX P1, PT, R17, UR9, PT, P4 ;  /* 0x0000000911007c0c */ /* 0x000fc4000bf26140 */
[----:B------:R-:W-:-:S04]  /*82c0*/  ISETP.GT.U32.AND P2, PT, R4, 0x7, !P2 ;  /* 0x000000070400780c */ /* 0x000fc80005744070 */
[----:B------:R-:W-:-:S04]  /*82d0*/  SEL R2, RZ, 0x1, !P2 ;  /* 0x00000001ff027807 */ /* 0x000fc80005000000 */
[--C-:B------:R-:W-:Y:S01]  /*82e0*/  LOP3.LUT R0, R2, R0, R3.reuse, 0x96, !PT ;  /* 0x0000000002007212 */ /* 0x100fe200078e9603 */
[----:B------:R-:W-:Y:S01]  /*82f0*/  IMAD.MOV.U32 R2, RZ, RZ, -0x1 ;  /* 0xffffffffff027424 */ /* 0x000fe200078e00ff */
[----:B------:R-:W-:Y:S01]  /*8300*/  PRMT R3, RZ, 0x7610, R3 ;  /* 0x00007610ff037816 */ /* 0x000fe20000000003 */
[----:B------:R-:W-:Y:S06]  /*8310*/  @P1 BRA `(.L_x_212) ;  /* 0x00000004005c1947 */ /* 0x000fec0003800000 */
[----:B------:R-:W0:Y:S01]  /*8320*/  S2UR UR7, SR_CTAID.X ;  /* 0x00000000000779c3 */ /* 0x000e220000002500 */
[----:B------:R-:W-:Y:S01]  /*8330*/  ULDC.64 UR8, c[0x0][0x628] ;  /* 0x00018a0000087ab9 */ /* 0x000fe20000000a00 */
[----:B------:R-:W-:Y:S01]  /*8340*/  ULDC UR10, c[0x0][0x150] ;  /* 0x00005400000a7ab9 */ /* 0x000fe20000000800 */
[----:B------:R-:W-:Y:S01]  /*8350*/  ISETP.NE.U32.AND P1, PT, RZ, UR8, PT ;  /* 0x00000008ff007c0c */ /* 0x000fe2000bf25070 */
[----:B------:R-:W-:Y:S01]  /*8360*/  ULDC UR11, c[0x0][0x630] ;  /* 0x00018c00000b7ab9 */ /* 0x000fe20000000800 */
[----:B------:R-:W-:Y:S01]  /*8370*/  ULDC UR13, c[0x0][0x154] ;  /* 0x00005500000d7ab9 */ /* 0x000fe20000000800 */
[----:B------:R-:W-:Y:S01]  /*8380*/  IMAD.MOV.U32 R2, RZ, RZ, R16 ;  /* 0x000000ffff027224 */ /* 0x000fe200078e0010 */
[----:B------:R-:W-:Y:S01]  /*8390*/  ISETP.NE.AND.EX P1, PT, RZ, UR9, PT, P1 ;  /* 0x00000009ff007c0c */ /* 0x000fe2000bf25310 */
[----:B------:R-:W1:Y:S01]  /*83a0*/  S2UR UR12, SR_CTAID.Y ;  /* 0x00000000000c79c3 */ /* 0x000e620000002600 */
[----:B0-----:R-:W-:-:S05]  /*83b0*/  I2FP.F32.U32 R3, UR7 ;  /* 0x0000000700037c45 */ /* 0x001fca0008201000 */
[----:B------:R-:W-:Y:S01]  /*83c0*/  FMUL R14, R3, UR10 ;  /* 0x0000000a030e7c20 */ /* 0x000fe20008400000 */
[----:B------:R-:W-:-:S05]  /*83d0*/  IMAD.MOV.U32 R3, RZ, RZ, R17 ;  /* 0x000000ffff037224 */ /* 0x000fca00078e0011 */
[----:B------:R-:W-:Y:S05]  /*83e0*/  @!P1 BRA `(.L_x_213) ;  /* 0x0000000000289947 */ /* 0x000fea0003800000 */
[----:B------:R-:W-:Y:S02]  /*83f0*/  ULDC UR10, c[0x0][0x634] ;  /* 0x00018d00000a7ab9 */ /* 0x000fe40000000800 */
[----:B------:R-:W-:-:S05]  /*8400*/  IADD3 R7, P1, R16, UR10, RZ ;  /* 0x0000000a10077c10 */ /* 0x000fca000ff3e0ff */
[----:B------:R-:W-:-:S04]  /*8410*/  IMAD.X R13, RZ, RZ, R17, P1 ;  /* 0x000000ffff0d7224 */ /* 0x000fc800008e0611 */
[----:B------:R-:W-:-:S04]  /*8420*/  IMAD.WIDE.U32 R4, R13, UR8, RZ ;  /* 0x000000080d047c25 */ /* 0x000fc8000f8e00ff */
[----:B------:R-:W-:-:S04]  /*8430*/  IMAD.WIDE.U32 R4, P1, R7, UR9, R4 ;  /* 0x0000000907047c25 */ /* 0x000fc8000f820004 */
[----:B------:R-:W-:-:S04]  /*8440*/  IMAD.WIDE.U32 R6, R7, UR8, RZ ;  /* 0x0000000807067c25 */ /* 0x000fc8000f8e00ff */
[----:B------:R-:W-:Y:S01]  /*8450*/  IMAD.X R3, RZ, RZ, RZ, P1 ;  /* 0x000000ffff037224 */ /* 0x000fe200008e06ff */
[----:B------:R-:W-:Y:S01]  /*8460*/  IADD3 RZ, P1, R7, R4, RZ ;  /* 0x0000000407ff7210 */ /* 0x000fe20007f3e0ff */
[----:B------:R-:W-:-:S04]  /*8470*/  IMAD.MOV.U32 R2, RZ, RZ, R5 ;  /* 0x000000ffff027224 */ /* 0x000fc800078e0005 */
[----:B------:R-:W-:-:S08]  /*8480*/  IMAD.WIDE.U32.X R2, R13, UR9, R2, P1 ;  /* 0x000000090d027c25 */ /* 0x000fd000088e0402 */
.L_x_213:
[--C-:B------:R-:W-:Y:S01]  /*8490*/  SHF.R.U64 R12, R2, UR11, R3.reuse ;  /* 0x0000000b020c7c19 */ /* 0x100fe20008001203 */
[----:B------:R-:W0:Y:S01]  /*84a0*/  F2I.U32.TRUNC.NTZ R14, R14 ;  /* 0x0000000e000e7305 */ /* 0x000e22000020f000 */
[----:B------:R-:W-:Y:S01]  /*84b0*/  SHF.R.U32.HI R2, RZ, UR11, R3 ;  /* 0x0000000bff027c19 */ /* 0x000fe20008011603 */
[----:B------:R-:W-:Y:S01]  /*84c0*/  ULDC.64 UR8, c[0x0][0x620] ;  /* 0x0001880000087ab9 */ /* 0x000fe20000000a00 */
[----:B------:R-:W-:Y:S01]  /*84d0*/  IADD3 R5, P1, RZ, -R12, RZ ;  /* 0x8000000cff057210 */ /* 0x000fe20007f3e0ff */
[----:B------:R-:W-:Y:S01]  /*84e0*/  ULDC.64 UR14, c[0x0][0x640] ;  /* 0x00019000000e7ab9 */ /* 0x000fe20000000a00 */
[----:B-1----:R-:W-:Y:S01]  /*84f0*/  I2FP.F32.U32 R4, UR12 ;  /* 0x0000000c00047c45 */ /* 0x002fe20008201000 */
[----:B------:R-:W1:Y:S01]  /*8500*/  LDC R13, c[0x0][0x610] ;  /* 0x00018400ff0d7b82 */ /* 0x000e620000000800 */
[----:B------:R-:W-:Y:S01]  /*8510*/  ULDC UR11, c[0x0][0x658] ;  /* 0x00019600000b7ab9 */ /* 0x000fe20000000800 */
[----:B------:R-:W-:Y:S01]  /*8520*/  IMAD.X R2, RZ, RZ, ~R2, P1 ;  /* 0x000000ffff027224 */ /* 0x000fe200008e0e02 */
[----:B------:R-:W-:Y:S01]  /*8530*/  ISETP.NE.U32.AND P1, PT, RZ, UR14, PT ;  /* 0x0000000eff007c0c */ /* 0x000fe2000bf25070 */
[----:B------:R-:W-:Y:S01]  /*8540*/  FMUL R6, R4, UR13 ;  /* 0x0000000d04067c20 */ /* 0x000fe20008400000 */
[----:B------:R-:W-:Y:S01]  /*8550*/  ULDC UR13, c[0x0][0x648] ;  /* 0x00019200000d7ab9 */ /* 0x000fe20000000800 */
[----:B------:R-:W-:Y:S01]  /*8560*/  IMAD R4, R2, UR8, RZ ;  /* 0x0000000802047c24 */ /* 0x000fe2000f8e02ff */
[----:B------:R-:W-:Y:S01]  /*8570*/  ISETP.NE.AND.EX P1, PT, RZ, UR15, PT, P1 ;  /* 0x0000000fff007c0c */ /* 0x000fe2000bf25310 */
[C---:B------:R-:W-:Y:S01]  /*8580*/  IMAD.WIDE.U32 R2, R5.reuse, UR8, R16 ;  /* 0x0000000805027c25 */ /* 0x040fe2000f8e0010 */
[----:B0-----:R-:W-:Y:S01]  /*8590*/  R2UR UR8, R14 ;  /* 0x000000000e0872ca */ /* 0x001fe200000e0000 */
[----:B------:R-:W0:Y:S02]  /*85a0*/  F2I.U32.TRUNC.NTZ R6, R6 ;  /* 0x0000000600067305 */ /* 0x000e24000020f000 */
[----:B------:R-:W-:Y:S01]  /*85b0*/  IMAD R5, R5, UR9, R4 ;  /* 0x0000000905057c24 */ /* 0x000fe2000f8e0204 */
[----:B------:R-:W-:-:S03]  /*85c0*/  ULDC UR9, c[0x0][0x618] ;  /* 0x0001860000097ab9 */ /* 0x000fc60000000800 */
[----:B------:R-:W-:-:S05]  /*85d0*/  IMAD.IADD R3, R3, 0x1, R5 ;  /* 0x0000000103037824 */ /* 0x000fca00078e0205 */
[--C-:B------:R-:W-:Y:S02]  /*85e0*/  SHF.R.U64 R14, R2, UR9, R3.reuse ;  /* 0x00000009020e7c19 */ /* 0x100fe40008001203 */
[----:B------:R-:W-:Y:S01]  /*85f0*/  SHF.R.U32.HI R3, RZ, UR9, R3 ;  /* 0x00000009ff037c19 */ /* 0x000fe20008011603 */
[----:B------:R-:W-:Y:S01]  /*8600*/  ULDC UR9, c[0x0][0x608] ;  /* 0x0001820000097ab9 */ /* 0x000fe20000000800 */
[----:B0-----:R-:W-:Y:S02]  /*8610*/  R2UR UR10, R6 ;  /* 0x00000000060a72ca */ /* 0x001fe400000e0000 */
[--C-:B------:R-:W-:Y:S02]  /*8620*/  SHF.R.U64 R18, R14, UR9, R3.reuse ;  /* 0x000000090e127c19 */ /* 0x100fe40008001203 */
[----:B------:R-:W-:Y:S01]  /*8630*/  SHF.R.U32.HI R3, RZ, UR9, R3 ;  /* 0x00000009ff037c19 */ /* 0x000fe20008011603 */
[----:B------:R-:W-:-:S03]  /*8640*/  UIADD3 UR9, -UR8, URZ, URZ ;  /* 0x0000003f08097290 */ /* 0x000fc6000fffe13f */
[--C-:B------:R-:W-:Y:S01]  /*8650*/  SHF.R.U64 R20, R18, UR11, R3.reuse ;  /* 0x0000000b12147c19 */ /* 0x100fe20008001203 */
[----:B------:R-:W-:Y:S01]  /*8660*/  ULDC UR8, c[0x0][0x144] ;  /* 0x0000510000087ab9 */ /* 0x000fe20000000800 */
[----:B------:R-:W-:-:S03]  /*8670*/  SHF.R.U32.HI R3, RZ, UR11, R3 ;  /* 0x0000000bff037c19 */ /* 0x000fc60008011603 */
[----:B------:R-:W-:Y:S01]  /*8680*/  IMAD.MOV.U32 R2, RZ, RZ, R20 ;  /* 0x000000ffff027224 */ /* 0x000fe200078e0014 */
[----:B------:R-:W-:Y:S06]  /*8690*/  @!P1 BRA `(.L_x_214) ;  /* 0x0000000000289947 */ /* 0x000fec0003800000 */
        /* <DEDUP_REMOVED lines=10> */
.L_x_214:
[----:B------:R-:W-:Y:S01]  /*8740*/  UISETP.NE.AND UP0, UPT, UR38, URZ, UPT ;  /* 0x0000003f2600728c */ /* 0x000fe2000bf05270 */
[----:B------:R-:W-:Y:S01]  /*8750*/  SHF.R.U64 R3, R2, UR13, R3 ;  /* 0x0000000d02037c19 */ /* 0x000fe20008001203 */
[----:B------:R-:W-:Y:S01]  /*8760*/  UIADD3 UR10, -UR10, URZ, URZ ;  /* 0x0000003f0a0a7290 */ /* 0x000fe2000fffe13f */
[----:B------:R-:W-:Y:S01]  /*8770*/  LOP3.LUT R2, R18, UR6, RZ, 0xc0, !PT ;  /* 0x0000000612027c12 */ /* 0x000fe2000f8ec0ff */
[----:B------:R-:W-:Y:S02]  /*8780*/  UIMAD UR7, UR8, UR9, UR7 ;  /* 0x00000009080772a4 */ /* 0x000fe4000f8e0207 */
[----:B------:R-:W-:Y:S01]  /*8790*/  IMAD.MOV R5, RZ, RZ, -R3 ;  /* 0x000000ffff057224 */ /* 0x000fe200078e0a03 */
[----:B------:R-:W-:Y:S01]  /*87a0*/  ULDC UR8, c[0x0][0x148] ;  /* 0x0000520000087ab9 */ /* 0x000fe20000000800 */
[----:B------:R-:W-:Y:S01]  /*87b0*/  IMAD R4, R3, UR5, R2 ;  /* 0x0000000503047c24 */ /* 0x000fe2000f8e0202 */
[----:B------:R-:W-:Y:S02]  /*87c0*/  LOP3.LUT R3, R14, UR4, RZ, 0xc0, !PT ;  /* 0x000000040e037c12 */ /* 0x000fe4000f8ec0ff */
[----:B------:R-:W-:Y:S01]  /*87d0*/  @UP0 UIMAD UR7, UR8, UR10, UR12 ;  /* 0x0000000a080702a4 */ /* 0x000fe2000f8e020c */
[----:B------:R-:W-:-:S02]  /*87e0*/  PLOP3.LUT P1, PT, PT, PT, UP0, 0x80, 0x0 ;  /* 0x000000000000781c */ /* 0x000fc40003f2f008 */
[----:B------:R-:W-:Y:S02]  /*87f0*/  ULDC UR8, c[0x0][0x638] ;  /* 0x00018e0000087ab9 */ /* 0x000fe40000000800 */
[----:B------:R-:W-:Y:S02]  /*8800*/  IMAD R2, R5, UR8, R20 ;  /* 0x0000000805027c24 */ /* 0x000fe4000f8e0214 */
[----:B-1----:R-:W-:Y:S01]  /*8810*/  IMAD R13, R4, R13, UR7 ;  /* 0x00000007040d7e24 */ /* 0x002fe2000f8e020d */
[----:B------:R-:W-:Y:S01]  /*8820*/  ULDC UR7, c[0x0][0x600] ;  /* 0x0001800000077ab9 */ /* 0x000fe20000000800 */
[----:B------:R-:W-:Y:S02]  /*8830*/  IMAD.MOV.U32 R4, RZ, RZ, 0x1 ;  /* 0x00000001ff047424 */ /* 0x000fe400078e00ff */
[----:B------:R-:W-:-:S03]  /*8840*/  IMAD R2, R2, UR7, R3 ;  /* 0x0000000702027c24 */ /* 0x000fc6000f8e0203 */
[----:B------:R-:W-:Y:S02]  /*8850*/  PRMT R3, R4, 0x7610, R3 ;  /* 0x0000761004037816 */ /* 0x000fe40000000003 */
[----:B------:R-:W-:Y:S02]  /*8860*/  SEL R18, R2, R13, !P1 ;  /* 0x0000000d02127207 */ /* 0x000fe40004800000 */
[----:B------:R-:W-:Y:S01]  /*8870*/  SEL R19, R13, R2, !P1 ;  /* 0x000000020d137207 */ /* 0x000fe20004800000 */
[----:B------:R-:W-:-:S07]  /*8880*/  IMAD.MOV.U32 R2, RZ, RZ, R12 ;  /* 0x000000ffff027224 */ /* 0x000fce00078e000c */
.L_x_212:
[----:B------:R-:W-:Y:S05]  /*8890*/  BSYNC B1 ;  /* 0x0000000000017941 */ /* 0x000fea0003800000 */
.L_x_211:
[----:B------:R-:W-:-:S13]  /*88a0*/  LOP3.LUT P1, RZ, R3, 0xff, RZ, 0xc0, !PT ;  /* 0x000000ff03ff7812 */ /* 0x000fda000782c0ff */
[----:B------:R-:W-:Y:S05]  /*88b0*/  @P1 BRA `(.L_x_215) ;  /* 0xfffffff400241947 */ /* 0x000fea000383ffff */
[----:B------:R-:W-:Y:S05]  /*88c0*/  BSYNC B0 ;  /* 0x0000000000007941 */ /* 0x000fea0003800000 */
.L_x_203:
[----:B------:R-:W-:-:S03]  /*88d0*/  UMOV UR7, 0xffffffff ;  /* 0xffffffff00077882 */ /* 0x000fc60000000000 */
[----:B------:R-:W-:Y:S05]  /*88e0*/  BRA.DIV UR7, `(.L_x_216) ;  /* 0x0000000607d47947 */ /* 0x000fea000b800000 */
[----:B------:R-:W-:-:S13]  /*88f0*/  ELECT P6, URZ, PT ;  /* 0x00000000003f782f */ /* 0x000fda00038c0000 */
.L_x_236:
[----:B------:R-:W-:Y:S04]  /*8900*/  BSSY B0, `(.L_x_217) ;  /* 0x0000050000007945 */ /* 0x000fe80003800000 */
[----:B------:R-:W-:Y:S05]  /*8910*/  @!P6 BRA `(.L_x_218) ;  /* 0x000000040038e947 */ /* 0x000fea0003800000 */
[----:B------:R-:W-:-:S04]  /*8920*/  ULOP3.LUT UR7, UR36, 0x2, URZ, 0xfc, !UPT ;  /* 0x0000000224077892 */ /* 0x000fc8000f8efc3f */
[----:B------:R-:W-:-:S06]  /*8930*/  UISETP.NE.AND UP0, UPT, UR7, 0x3, UPT ;  /* 0x000000030700788c */ /* 0x000fcc000bf05270 */
[----:B------:R-:W-:-:S13]  /*8940*/  PLOP3.LUT P0, PT, PT, PT, UP0, 0x80, 0x0 ;  /* 0x000000000000781c */ /* 0x000fda0003f0f008 */
[----:B------:R-:W-:Y:S05]  /*8950*/  @!P0 BRA `(.L_x_219) ;  /* 0x0000000000048947 */ /* 0x000fea0003800000 */
[----:B------:R-:W-:Y:S01]  /*8960*/  BPT.TRAP 0x1 ;  /* 0x000000040000795c */ /* 0x000fe20000300000 */
.L_x_219:
[----:B------:R-:W0:Y:S01]  /*8970*/  S2R R3, SR_CgaCtaId ;  /* 0x0000000000037919 */ /* 0x000e220000008800 */
[----:B------:R-:W-:-:S04]  /*8980*/  MOV R2, 0x400 ;  /* 0x0000040000027802 */ /* 0x000fc80000000f00 */
[----:B0-----:R-:W-:Y:S02]  /*8990*/  LEA R3, R3, R2, 0x18 ;  /* 0x0000000203037211 */ /* 0x001fe400078ec0ff */
[----:B------:R-:W-:-:S03]  /*89a0*/  SHF.L.U32 R2, R0, 0x1f, RZ ;  /* 0x0000001f00027819 */ /* 0x000fc600000006ff */
[----:B------:R-:W-:-:S04]  /*89b0*/  VIADD R3, R3, 0x40 ;  /* 0x0000004003037836 */ /* 0x000fc80000000000 */
[C---:B------:R-:W-:Y:S02]  /*89c0*/  IMAD R7, R8.reuse, 0x8, R3 ;  /* 0x0000000808077824 */ /* 0x040fe400078e0203 */
[----:B------:R-:W-:Y:S02]  /*89d0*/  VIADD R8, R8, 0x1 ;  /* 0x0000000108087836 */ /* 0x000fe40000000000 */
[----:B------:R-:W0:Y:S03]  /*89e0*/  SYNCS.PHASECHK.TRANS64.TRYWAIT P0, [R7+URZ], R2 ;  /* 0x00000002070075a7 */ /* 0x000e26000800017f */
[----:B------:R-:W-:-:S04]  /*89f0*/  ISETP.NE.AND P1, PT, R8, 0x8, PT ;  /* 0x000000080800780c */ /* 0x000fc80003f25270 */
[----:B------:R-:W-:Y:S02]  /*8a00*/  SEL R5, RZ, 0x1, P1 ;  /* 0x00000001ff057807 */ /* 0x000fe40000800000 */
[----:B------:R-:W-:Y:S02]  /*8a10*/  SEL R8, R8, RZ, P1 ;  /* 0x000000ff08087207 */ /* 0x000fe40000800000 */
[----:B------:R-:W-:-:S03]  /*8a20*/  LOP3.LUT R5, R0, R5, RZ, 0x3c, !PT ;  /* 0x0000000500057212 */ /* 0x000fc600078e3cff */
[----:B------:R-:W-:Y:S01]  /*8a30*/  IMAD R9, R8, 0x8, R3 ;  /* 0x0000000808097824 */ /* 0x000fe200078e0203 */
[----:B------:R-:W-:Y:S01]  /*8a40*/  SHF.L.U32 R4, R5, 0x1f, RZ ;  /* 0x0000001f05047819 */ /* 0x000fe200000006ff */
[----:B0-----:R-:W-:Y:S06]  /*8a50*/  @!P0 BRA `(.L_x_220) ;  /* 0x0000000400988947 */ /* 0x001fec0003800000 */
.L_x_237:
[----:B------:R-:W1:Y:S01]  /*8a60*/  SYNCS.PHASECHK.TRANS64.TRYWAIT P0, [R9+URZ], R4 ;  /* 0x00000004090075a7 */ /* 0x000e62000800017f */
[----:B------:R-:W-:-:S05]  /*8a70*/  VIADD R0, R8, 0x1 ;  /* 0x0000000108007836 */ /* 0x000fca0000000000 */
[----:B------:R-:W-:-:S04]  /*8a80*/  ISETP.NE.AND P1, PT, R0, 0x8, PT ;  /* 0x000000080000780c */ /* 0x000fc80003f25270 */
[----:B0-----:R-:W-:Y:S02]  /*8a90*/  SEL R2, RZ, 0x1, P1 ;  /* 0x00000001ff027807 */ /* 0x001fe40000800000 */
[----:B------:R-:W-:Y:S02]  /*8aa0*/  SEL R0, R0, RZ, P1 ;  /* 0x000000ff00007207 */ /* 0x000fe40000800000 */
[----:B------:R-:W-:-:S03]  /*8ab0*/  LOP3.LUT R7, R5, R2, RZ, 0x3c, !PT ;  /* 0x0000000205077212 */ /* 0x000fc600078e3cff */
[----:B------:R-:W-:Y:S01]  /*8ac0*/  IMAD R6, R0, 0x8, R3 ;  /* 0x0000000800067824 */ /* 0x000fe200078e0203 */
[----:B------:R-:W-:Y:S01]  /*8ad0*/  SHF.L.U32 R5, R7, 0x1f, RZ ;  /* 0x0000001f07057819 */ /* 0x000fe200000006ff */
[----:B-1----:R-:W-:Y:S06]  /*8ae0*/  @!P0 BRA `(.L_x_221) ;  /* 0x0000000400888947 */ /* 0x002fec0003800000 */
.L_x_238:
[----:B------:R-:W1:Y:S01]  /*8af0*/  SYNCS.PHASECHK.TRANS64.TRYWAIT P0, [R6+URZ], R5 ;  /* 0x00000005060075a7 */ /* 0x000e62000800017f */
[----:B------:R-:W-:-:S05]  /*8b00*/  VIADD R0, R0, 0x1 ;  /* 0x0000000100007836 */ /* 0x000fca0000000000 */
[----:B------:R-:W-:-:S04]  /*8b10*/  ISETP.NE.AND P1, PT, R0, 0x8, PT ;  /* 0x000000080000780c */ /* 0x000fc80003f25270 */
[----:B------:R-:W-:Y:S02]  /*8b20*/  SEL R2, RZ, 0x1, P1 ;  /* 0x00000001ff027807 */ /* 0x000fe40000800000 */
[----:B------:R-:W-:Y:S02]  /*8b30*/  SEL R0, R0, RZ, P1 ;  /* 0x000000ff00007207 */ /* 0x000fe40000800000 */
[----:B------:R-:W-:-:S03]  /*8b40*/  LOP3.LUT R7, R7, R2, RZ, 0x3c, !PT ;  /* 0x0000000207077212 */ /* 0x000fc600078e3cff */
[----:B0-----:R-:W-:Y:S01]  /*8b50*/  IMAD R9, R0, 0x8, R3 ;  /* 0x0000000800097824 */ /* 0x001fe200078e0203 */
[----:B------:R-:W-:Y:S01]  /*8b60*/  SHF.L.U32 R4, R7, 0x1f, RZ ;  /* 0x0000001f07047819 */ /* 0x000fe200000006ff */
[----:B-1----:R-:W-:Y:S06]  /*8b70*/  @!P0 BRA `(.L_x_222) ;  /* 0x0000000400788947 */ /* 0x002fec0003800000 */
.L_x_239:
        /* <DEDUP_REMOVED lines=9> */
.L_x_240:
        /* <DEDUP_REMOVED lines=9> */
.L_x_241:
        /* <DEDUP_REMOVED lines=9> */
.L_x_242:
[----:B------:R-:W1:Y:S01]  /*8d30*/  SYNCS.PHASECHK.TRANS64.TRYWAIT P0, [R6+URZ], R5 ;  /* 0x00000005060075a7 */ /* 0x000e62000800017f */
[----:B------:R-:W-:-:S05]  /*8d40*/  VIADD R0, R0, 0x1 ;  /* 0x0000000100007836 */ /* 0x000fca0000000000 */
[----:B------:R-:W-:-:S04]  /*8d50*/  ISETP.NE.AND P1, PT, R0, 0x8, PT ;  /* 0x000000080000780c */ /* 0x000fc80003f25270 */
[----:B------:R-:W-:Y:S02]  /*8d60*/  SEL R2, RZ, 0x1, P1 ;  /* 0x00000001ff027807 */ /* 0x000fe40000800000 */
[----:B------:R-:W-:Y:S02]  /*8d70*/  SEL R0, R0, RZ, P1 ;  /* 0x000000ff00007207 */ /* 0x000fe40000800000 */
[----:B------:R-:W-:Y:S01]  /*8d80*/  LOP3.LUT R2, R7, R2, RZ, 0x3c, !PT ;  /* 0x0000000207027212 */ /* 0x000fe200078e3cff */
[----:B-1----:R-:W-:Y:S06]  /*8d90*/  @!P0 BRA `(.L_x_226) ;  /* 0x0000000400408947 */ /* 0x002fec0003800000 */
.L_x_243:
[----:B------:R-:W-:Y:S01]  /*8da0*/  IMAD R3, R0, 0x8, R3 ;  /* 0x0000000800037824 */ /* 0x000fe200078e0203 */
[----:B------:R-:W-:-:S07]  /*8db0*/  SHF.L.U32 R0, R2, 0x1f, RZ ;  /* 0x0000001f02007819 */ /* 0x000fce00000006ff */
.L_x_227:
[----:B--2---:R2:W3:Y:S02]  /*8dc0*/  SYNCS.PHASECHK.TRANS64.TRYWAIT P0, [R3+URZ], R0 ;  /* 0x00000000030075a7 */ /* 0x0044e4000800017f */
[----:B---3--:R-:W-:Y:S05]  /*8dd0*/  @!P0 NANOSLEEP.SYNCS 0x989680 ;  /* 0x009896800000895d */ /* 0x008fea0003900000 */
[----:B------:R-:W3:Y:S02]  /*8de0*/  @!P0 SYNCS.PHASECHK.TRANS64 P0, [R3+URZ], R0 ;  /* 0x00000000030085a7 */ /* 0x000ee4000800007f */
[----:B---3--:R-:W-:Y:S05]  /*8df0*/  @!P0 BRA `(.L_x_227) ;  /* 0xfffffffc00f08947 */ /* 0x008fea000383ffff */
.L_x_218:
[----:B------:R-:W-:Y:S05]  /*8e00*/  BSYNC B0 ;  /* 0x0000000000007941 */ /* 0x000fea0003800000 */
.L_x_217:
[----:B------:R-:W-:Y:S05]  /*8e10*/  EXIT ;  /* 0x000000000000794d */ /* 0x000fea0003800000 */
.L_x_19:
[----:B0-----:R0:W1:Y:S02]  /*8e20*/  SYNCS.PHASECHK.TRANS64.TRYWAIT P0, [R111+URZ], R0 ;  /* 0x000000006f0075a7 */ /* 0x001064000800017f */
[----:B-1----:R-:W-:Y:S05]  /*8e30*/  @!P0 NANOSLEEP.SYNCS 0x989680 ;  /* 0x009896800000895d */ /* 0x002fea0003900000 */
[----:B------:R-:W1:Y:S02]  /*8e40*/  @!P0 SYNCS.PHASECHK.TRANS64 P0, [R111+URZ], R0 ;  /* 0x000000006f0085a7 */ /* 0x000e64000800007f */
[----:B-1----:R-:W-:Y:S05]  /*8e50*/  @!P0 BRA `(.L_x_19) ;  /* 0xfffffffc00f08947 */ /* 0x002fea000383ffff */
[----:B------:R-:W-:Y:S05]  /*8e60*/  BRA `(.L_x_228) ;  /* 0xffffff8800847947 */ /* 0x000fea000383ffff */
.L_x_24:
[----:B-1----:R1:W2:Y:S02]  /*8e70*/  SYNCS.PHASECHK.TRANS64.TRYWAIT P1, [R3+URZ], R0 ;  /* 0x00000000030075a7 */ /* 0x0022a4000802017f */
[----:B--2---:R-:W-:Y:S05]  /*8e80*/  @!P1 NANOSLEEP.SYNCS 0x989680 ;  /* 0x009896800000995d */ /* 0x004fea0003900000 */
[----:B------:R-:W2:Y:S02]  /*8e90*/  @!P1 SYNCS.PHASECHK.TRANS64 P1, [R3+URZ], R0 ;  /* 0x00000000030095a7 */ /* 0x000ea4000802007f */
[----:B--2---:R-:W-:Y:S05]  /*8ea0*/  @!P1 BRA `(.L_x_24) ;  /* 0xfffffffc00f09947 */ /* 0x004fea000383ffff */
[----:B------:R-:W-:Y:S05]  /*8eb0*/  BRA `(.L_x_23) ;  /* 0xffffff8800f87947 */ /* 0x000fea000383ffff */
.L_x_29:
[----:B-1----:R-:W-:-:S04]  /*8ec0*/  IMAD.U32 R5, RZ, RZ, UR7 ;  /* 0x00000007ff057e24 */ /* 0x002fc8000f8e00ff */
[----:B------:R1:W2:Y:S03]  /*8ed0*/  SYNCS.PHASECHK.TRANS64.TRYWAIT P1, [R5+URZ], R4 ;  /* 0x00000004050075a7 */ /* 0x0002a6000802017f */
[----:B--2---:R-:W-:Y:S05]  /*8ee0*/  @!P1 NANOSLEEP.SYNCS 0x989680 ;  /* 0x009896800000995d */ /* 0x004fea0003900000 */
[----:B------:R-:W2:Y:S02]  /*8ef0*/  @!P1 SYNCS.PHASECHK.TRANS64 P1, [R5+URZ], R4 ;  /* 0x00000004050095a7 */ /* 0x000ea4000802007f */
[----:B--2---:R-:W-:Y:S05]  /*8f00*/  @!P1 BRA `(.L_x_29) ;  /* 0xfffffffc00ec9947 */ /* 0x004fea000383ffff */
[----:B------:R-:W-:Y:S05]  /*8f10*/  BRA `(.L_x_28) ;  /* 0xffffff9400487947 */ /* 0x000fea000383ffff */
.L_x_35:
[----:B0-----:R0:W1:Y:S02]  /*8f20*/  SYNCS.PHASECHK.TRANS64.TRYWAIT P0, [R111+URZ+0x10], R0 ;  /* 0x000010006f0075a7 */ /* 0x001064000800017f */
[----:B-1----:R-:W-:Y:S05]  /*8f30*/  @!P0 NANOSLEEP.SYNCS 0x989680 ;  /* 0x009896800000895d */ /* 0x002fea0003900000 */
[----:B------:R-:W1:Y:S02]  /*8f40*/  @!P0 SYNCS.PHASECHK.TRANS64 P0, [R111+URZ+0x10], R0 ;  /* 0x000010006f0085a7 */ /* 0x000e64000800007f */
[----:B-1----:R-:W-:Y:S05]  /*8f50*/  @!P0 BRA `(.L_x_35) ;  /* 0xfffffffc00f08947 */ /* 0x002fea000383ffff */
[----:B------:R-:W-:Y:S05]  /*8f60*/  BRA `(.L_x_229) ;  /* 0xffffffa000187947 */ /* 0x000fea000383ffff */
.L_x_204:
[----:B------:R-:W-:Y:S01]  /*8f70*/  BSSY B1, `(.L_x_230) ;  /* 0x0000006000017945 */ /* 0x000fe20003800000 */
[----:B------:R-:W-:-:S07]  /*8f80*/  IMAD.MOV.U32 R15, RZ, RZ, -0x1 ;  /* 0xffffffffff0f7424 */ /* 0x000fce00078e00ff */
[----:B-----5:R-:W-:Y:S05]  /*8f90*/  WARPSYNC.COLLECTIVE R15, `(.L_x_231) ;  /* 0x000000000f0c7348 */ /* 0x020fea0003c00000 */
[----:B------:R-:W-:Y:S02]  /*8fa0*/  ELECT P6, UR62, PT ;  /* 0x00000000003e782f */ /* 0x000fe400038c0000 */
[----:B------:R-:W-:Y:S01]  /*8fb0*/  MOV R14, UR62 ;  /* 0x0000003e000e7c02 */ /* 0x000fe20008000f00 */
[----:B-----5:R-:W-:Y:S10]  /*8fc0*/  ENDCOLLECTIVE ;  /* 0x000000000000791b */ /* 0x020ff40003800000 */
.L_x_231:
[----:B------:R-:W-:Y:S05]  /*8fd0*/  BSYNC B1 ;  /* 0x0000000000017941 */ /* 0x000fea0003800000 */
.L_x_230:
[----:B------:R-:W-:Y:S05]  /*8fe0*/  BRA `(.L_x_232) ;  /* 0xffffffec00647947 */ /* 0x000fea000383ffff */
.L_x_207:
[----:B-1----:R1:W2:Y:S02]  /*8ff0*/  SYNCS.PHASECHK.TRANS64.TRYWAIT P1, [R12+URZ+0x40], R5 ;  /* 0x000040050c0075a7 */ /* 0x0022a4000802017f */
[----:B--2---:R-:W-:Y:S05]  /*9000*/  @!P1 NANOSLEEP.SYNCS 0x989680 ;  /* 0x009896800000995d */ /* 0x004fea0003900000 */
[----:B------:R-:W2:Y:S02]  /*9010*/  @!P1 SYNCS.PHASECHK.TRANS64 P1, [R12+URZ+0x40], R5 ;  /* 0x000040050c0095a7 */ /* 0x000ea4000802007f */
[----:B--2---:R-:W-:Y:S05]  /*9020*/  @!P1 BRA `(.L_x_207) ;  /* 0xfffffffc00f09947 */ /* 0x004fea000383ffff */
[----:B------:R-:W-:Y:S05]  /*9030*/  BRA `(.L_x_233) ;  /* 0xffffffec009c7947 */ /* 0x000fea000383ffff */
.L_x_216:
[----:B------:R-:W-:Y:S01]  /*9040*/  BSSY B0, `(.L_x_234) ;  /* 0x0000006000007945 */ /* 0x000fe20003800000 */
[----:B------:R-:W-:-:S07]  /*9050*/  IMAD.MOV.U32 R15, RZ, RZ, -0x1 ;  /* 0xffffffffff0f7424 */ /* 0x000fce00078e00ff */
[----:B-----5:R-:W-:Y:S05]  /*9060*/  WARPSYNC.COLLECTIVE R15, `(.L_x_235) ;  /* 0x000000000f0c7348 */ /* 0x020fea0003c00000 */
[----:B------:R-:W-:Y:S02]  /*9070*/  ELECT P6, UR62, PT ;  /* 0x00000000003e782f */ /* 0x000fe400038c0000 */
[----:B------:R-:W-:Y:S01]  /*9080*/  MOV R14, UR62 ;  /* 0x0000003e000e7c02 */ /* 0x000fe20008000f00 */
[----:B-----5:R-:W-:Y:S10]  /*9090*/  ENDCOLLECTIVE ;  /* 0x000000000000791b */ /* 0x020ff40003800000 */
.L_x_235:
[----:B------:R-:W-:Y:S05]  /*90a0*/  BSYNC B0 ;  /* 0x0000000000007941 */ /* 0x000fea0003800000 */
.L_x_234:
[----:B------:R-:W-:Y:S05]  /*90b0*/  BRA `(.L_x_236) ;  /* 0xfffffff800107947 */ /* 0x000fea000383ffff */
.L_x_220:
[----:B0-----:R0:W1:Y:S02]  /*90c0*/  SYNCS.PHASECHK.TRANS64.TRYWAIT P0, [R7+URZ], R2 ;  /* 0x00000002070075a7 */ /* 0x001064000800017f */
[----:B-1----:R-:W-:Y:S05]  /*90d0*/  @!P0 NANOSLEEP.SYNCS 0x989680 ;  /* 0x009896800000895d */ /* 0x002fea0003900000 */
[----:B------:R-:W1:Y:S02]  /*90e0*/  @!P0 SYNCS.PHASECHK.TRANS64 P0, [R7+URZ], R2 ;  /* 0x00000002070085a7 */ /* 0x000e64000800007f */
[----:B-1----:R-:W-:Y:S05]  /*90f0*/  @!P0 BRA `(.L_x_220) ;  /* 0xfffffffc00f08947 */ /* 0x002fea000383ffff */
[----:B------:R-:W-:Y:S05]  /*9100*/  BRA `(.L_x_237) ;  /* 0xfffffff800547947 */ /* 0x000fea000383ffff */
.L_x_221:
[----:B0-----:R0:W1:Y:S02]  /*9110*/  SYNCS.PHASECHK.TRANS64.TRYWAIT P0, [R9+URZ], R4 ;  /* 0x00000004090075a7 */ /* 0x001064000800017f */
[----:B-1----:R-:W-:Y:S05]  /*9120*/  @!P0 NANOSLEEP.SYNCS 0x989680 ;  /* 0x009896800000895d */ /* 0x002fea0003900000 */
[----:B------:R-:W1:Y:S02]  /*9130*/  @!P0 SYNCS.PHASECHK.TRANS64 P0, [R9+URZ], R4 ;  /* 0x00000004090085a7 */ /* 0x000e64000800007f */
[----:B-1----:R-:W-:Y:S05]  /*9140*/  @!P0 BRA `(.L_x_221) ;  /* 0xfffffffc00f08947 */ /* 0x002fea000383ffff */
[----:B------:R-:W-:Y:S05]  /*9150*/  BRA `(.L_x_238) ;  /* 0xfffffff800647947 */ /* 0x000fea000383ffff */
.L_x_222:
[----:B0-----:R0:W1:Y:S02]  /*9160*/  SYNCS.PHASECHK.TRANS64.TRYWAIT P0, [R6+URZ], R5 ;  /* 0x00000005060075a7 */ /* 0x001064000800017f */
[----:B-1----:R-:W-:Y:S05]  /*9170*/  @!P0 NANOSLEEP.SYNCS 0x989680 ;  /* 0x009896800000895d */ /* 0x002fea0003900000 */
[----:B------:R-:W1:Y:S02]  /*9180*/  @!P0 SYNCS.PHASECHK.TRANS64 P0, [R6+URZ], R5 ;  /* 0x00000005060085a7 */ /* 0x000e64000800007f */
[----:B-1----:R-:W-:Y:S05]  /*9190*/  @!P0 BRA `(.L_x_222) ;  /* 0xfffffffc00f08947 */ /* 0x002fea000383ffff */
[----:B------:R-:W-:Y:S05]  /*91a0*/  BRA `(.L_x_239) ;  /* 0xfffffff800747947 */ /* 0x000fea000383ffff */
.L_x_223:
[----:B0-----:R0:W1:Y:S02]  /*91b0*/  SYNCS.PHASECHK.TRANS64.TRYWAIT P0, [R9+URZ], R4 ;  /* 0x00000004090075a7 */ /* 0x001064000800017f */
[----:B-1----:R-:W-:Y:S05]  /*91c0*/  @!P0 NANOSLEEP.SYNCS 0x989680 ;  /* 0x009896800000895d */ /* 0x002fea0003900000 */
[----:B------:R-:W1:Y:S02]  /*91d0*/  @!P0 SYNCS.PHASECHK.TRANS64 P0, [R9+URZ], R4 ;  /* 0x00000004090085a7 */ /* 0x000e64000800007f */
[----:B-1----:R-:W-:Y:S05]  /*91e0*/  @!P0 BRA `(.L_x_223) ;  /* 0xfffffffc00f08947 */ /* 0x002fea000383ffff */
[----:B------:R-:W-:Y:S05]  /*91f0*/  BRA `(.L_x_240) ;  /* 0xfffffff800847947 */ /* 0x000fea000383ffff */
.L_x_224:
[----:B0-----:R0:W1:Y:S02]  /*9200*/  SYNCS.PHASECHK.TRANS64.TRYWAIT P0, [R6+URZ], R5 ;  /* 0x00000005060075a7 */ /* 0x001064000800017f */
[----:B-1----:R-:W-:Y:S05]  /*9210*/  @!P0 NANOSLEEP.SYNCS 0x989680 ;  /* 0x009896800000895d */ /* 0x002fea0003900000 */
[----:B------:R-:W1:Y:S02]  /*9220*/  @!P0 SYNCS.PHASECHK.TRANS64 P0, [R6+URZ], R5 ;  /* 0x00000005060085a7 */ /* 0x000e64000800007f */
[----:B-1----:R-:W-:Y:S05]  /*9230*/  @!P0 BRA `(.L_x_224) ;  /* 0xfffffffc00f08947 */ /* 0x002fea000383ffff */
[----:B------:R-:W-:Y:S05]  /*9240*/  BRA `(.L_x_241) ;  /* 0xfffffff800947947 */ /* 0x000fea000383ffff */
.L_x_225:
[----:B0-----:R0:W1:Y:S02]  /*9250*/  SYNCS.PHASECHK.TRANS64.TRYWAIT P0, [R9+URZ], R4 ;  /* 0x00000004090075a7 */ /* 0x001064000800017f */
[----:B-1----:R-:W-:Y:S05]  /*9260*/  @!P0 NANOSLEEP.SYNCS 0x989680 ;  /* 0x009896800000895d */ /* 0x002fea0003900000 */
[----:B------:R-:W1:Y:S02]  /*9270*/  @!P0 SYNCS.PHASECHK.TRANS64 P0, [R9+URZ], R4 ;  /* 0x00000004090085a7 */ /* 0x000e64000800007f */
[----:B-1----:R-:W-:Y:S05]  /*9280*/  @!P0 BRA `(.L_x_225) ;  /* 0xfffffffc00f08947 */ /* 0x002fea000383ffff */
[----:B------:R-:W-:Y:S05]  /*9290*/  BRA `(.L_x_242) ;  /* 0xfffffff800a47947 */ /* 0x000fea000383ffff */
.L_x_226:
[----:B-1----:R1:W2:Y:S02]  /*92a0*/  SYNCS.PHASECHK.TRANS64.TRYWAIT P0, [R6+URZ], R5 ;  /* 0x00000005060075a7 */ /* 0x0022a4000800017f */
[----:B--2---:R-:W-:Y:S05]  /*92b0*/  @!P0 NANOSLEEP.SYNCS 0x989680 ;  /* 0x009896800000895d */ /* 0x004fea0003900000 */
[----:B------:R-:W2:Y:S02]  /*92c0*/  @!P0 SYNCS.PHASECHK.TRANS64 P0, [R6+URZ], R5 ;  /* 0x00000005060085a7 */ /* 0x000ea4000800007f */
[----:B--2---:R-:W-:Y:S05]  /*92d0*/  @!P0 BRA `(.L_x_226) ;  /* 0xfffffffc00f08947 */ /* 0x004fea000383ffff */
[----:B------:R-:W-:Y:S05]  /*92e0*/  BRA `(.L_x_243) ;  /* 0xfffffff800ac7947 */ /* 0x000fea000383ffff */
.L_x_244:
[----:B------:R-:W-:-:S00]  /*92f0*/  BRA `(.L_x_244) ;  /* 0xfffffffc00fc7947 */ /* 0x000fc0000383ffff */
[----:B------:R-:W-:-:S00]  /*9300*/  NOP ;  /* 0x0000000000007918 */ /* 0x000fc00000000000 */
[----:B------:R-:W-:-:S00]  /*9310*/  NOP ;  /* 0x0000000000007918 */ /* 0x000fc00000000000 */
[----:B------:R-:W-:-:S00]  /*9320*/  NOP ;  /* 0x0000000000007918 */ /* 0x000fc00000000000 */
[----:B------:R-:W-:-:S00]  /*9330*/  NOP ;  /* 0x0000000000007918 */ /* 0x000fc00000000000 */
[----:B------:R-:W-:-:S00]  /*9340*/  NOP ;  /* 0x0000000000007918 */ /* 0x000fc00000000000 */
[----:B------:R-:W-:-:S00]  /*9350*/  NOP ;  /* 0x0000000000007918 */ /* 0x000fc00000000000 */
[----:B------:R-:W-:-:S00]  /*9360*/  NOP ;  /* 0x0000000000007918 */ /* 0x000fc00000000000 */
[----:B------:R-:W-:-:S00]  /*9370*/  NOP ;  /* 0x0000000000007918 */ /* 0x000fc00000000000 */
.L_x_245:


//--------------------- .nv.global.init           --------------------------
	.section	.nv.global.init,"aw",@progbits
.nv.global.init:
	.type		$str$22,@object
	.size		$str$22,($str$23 - $str$22)
$str$22:
        /*0000*/ 	.byte	0x6b, 0x5f, 0x74, 0x69, 0x6c, 0x65, 0x5f, 0x63, 0x6f, 0x75, 0x6e, 0x74, 0x20, 0x3e, 0x3d, 0x20
        /*0010*/ 	.byte	0x31, 0x00
	.type		$str$23,@object
	.size		$str$23,(__unnamed_1 - $str$23)
$str$23:
        /*0012*/ 	.byte	0x2f, 0x74, 0x6d, 0x70, 0x2f, 0x63, 0x75, 0x74, 0x6c, 0x61, 0x73, 0x73, 0x5f, 0x73, 0x77, 0x65
        /*0022*/ 	.byte	0x65, 0x70, 0x5f, 0x73, 0x72, 0x63, 0x2f, 0x69, 0x6e, 0x63, 0x6c, 0x75, 0x64, 0x65, 0x2f, 0x63
        /*0032*/ 	.byte	0x75, 0x74, 0x6c, 0x61, 0x73, 0x73, 0x2f, 0x67, 0x65, 0x6d, 0x6d, 0x2f, 0x63, 0x6f, 0x6c, 0x6c
        /*0042*/ 	.byte	0x65, 0x63, 0x74, 0x69, 0x76, 0x65, 0x2f, 0x73, 0x6d, 0x39, 0x30, 0x5f, 0x6d, 0x6d, 0x61, 0x5f
        /*0052*/ 	.byte	0x74, 0x6d, 0x61, 0x5f, 0x67, 0x6d, 0x6d, 0x61, 0x5f, 0x73, 0x73, 0x5f, 0x77, 0x61, 0x72, 0x70
        /*0062*/ 	.byte	0x73, 0x70, 0x65, 0x63, 0x69, 0x61, 0x6c, 0x69, 0x7a, 0x65, 0x64, 0x2e, 0x68, 0x70, 0x70, 0x00
	.type		__unnamed_1,@object
	.size		__unnamed_1,(.L_0 - __unnamed_1)
__unnamed_1:
        /*0072*/ 	.byte	0x76, 0x6f, 0x69, 0x64, 0x20, 0x63, 0x75, 0x74, 0x6c, 0x61, 0x73, 0x73, 0x3a, 0x3a, 0x67, 0x65
        /* <DEDUP_REMOVED lines=172> */
        /*0b42*/ 	.byte	0x64, 0x65, 0x6e, 0x74, 0x69, 0x74, 0x79, 0x5d, 0x00
.L_0:


//--------------------- .nv.shared._ZN7cutlass13device_kernelINS_4gemm6kernel13GemmUniversalIN4cute5tupleIJiiiiEEENS1_10collective13CollectiveMmaINS1_34MainloopSm90TmaGmmaWarpSpecializedILi8ENS5_IJNS4_1CILi2EEENSA_ILi1EEESC_EEENS1_32KernelTmaWarpSpecializedPingpongEEENS5_IJNSA_ILi64EEENSA_ILi160EEENSA_ILi128EEEEEEaNS5_IJlSC_lEEEaSK_NS4_8TiledMMAINS4_8MMA_AtomIJNS4_4SM904GMMA26MMA_64x32x32_S32S8S8_SS_TNEEEENS4_6LayoutINS5_IJSC_SC_SC_EEENS5_IJNSA_ILi0EEEST_ST_EEEEENS5_IJNS4_10UnderscoreESW_SW_EEEEENS4_13SM90_TMA_LOADENS4_14ComposedLayoutINS4_7SwizzleILi3ELi4ELi3EEENS4_18smem_ptr_flag_bitsILi8EEENSR_INS5_IJNSA_ILi8EEESI_EEENS5_IJSI_SC_EEEEEEEvNS4_8identityENS4_23SM90_TMA_LOAD_MULTICASTES19_vS1A_EENS_8epilogue10collective6detail29Sm90TmaWarpSpecializedAdapterINS1E_15DefaultEpilogueIaSK_SK_NS1D_6thread17LinearCombinationIaLi1EiiLNS1I_9ScaleType4KindE0ELNS_15FloatRoundStyleE2EaEENS1_15EpilogueDefaultEEEEEvvEEEEvNT_6ParamsE --------------------------
	.section	.nv.shared._ZN7cutlass13device_kernelINS_4gemm6kernel13GemmUniversalIN4cute5tupleIJiiiiEEENS1_10collective13CollectiveMmaINS1_34MainloopSm90TmaGmmaWarpSpecializedILi8ENS5_IJNS4_1CILi2EEENSA_ILi1EEESC_EEENS1_32KernelTmaWarpSpecializedPingpongEEENS5_IJNSA_ILi64EEENSA_ILi160EEENSA_ILi128EEEEEEaNS5_IJlSC_lEEEaSK_NS4_8TiledMMAINS4_8MMA_AtomIJNS4_4SM904GMMA26MMA_64x32x32_S32S8S8_SS_TNEEEENS4_6LayoutINS5_IJSC_SC_SC_EEENS5_IJNSA_ILi0EEEST_ST_EEEEENS5_IJNS4_10UnderscoreESW_SW_EEEEENS4_13SM90_TMA_LOADENS4_14ComposedLayoutINS4_7SwizzleILi3ELi4ELi3EEENS4_18smem_ptr_flag_bitsILi8EEENSR_INS5_IJNSA_ILi8EEESI_EEENS5_IJSI_SC_EEEEEEEvNS4_8identityENS4_23SM90_TMA_LOAD_MULTICASTES19_vS1A_EENS_8epilogue10collective6detail29Sm90TmaWarpSpecializedAdapterINS1E_15DefaultEpilogueIaSK_SK_NS1D_6thread17LinearCombinationIaLi1EiiLNS1I_9ScaleType4KindE0ELNS_15FloatRoundStyleE2EaEENS1_15EpilogueDefaultEEEEEvvEEEEvNT_6ParamsE,"aw",@nobits
	.sectionflags	@""
	.align	16
	.zero		1024


//--------------------- .nv.shared.reserved.0     --------------------------
	.section	.nv.shared.reserved.0,"aw",@nobits
	.weak		__nv_reservedSMEM_offset_0_alias
	.size		__nv_reservedSMEM_offset_0_alias, 0, 0
	.other		__nv_reservedSMEM_offset_0_alias,@"STO_CUDA_RESERVED_SHARED STV_DEFAULT"
__nv_reservedSMEM_offset_0_alias:
	.zero		0


//--------------------- .nv.global                --------------------------
	.section	.nv.global,"aw",@nobits
.nv.global:
	.type		_ZN40_INTERNAL_e11a8c9c_4_k_cu_418cc615_138514cute1_E,@object
	.size		_ZN40_INTERNAL_e11a8c9c_4_k_cu_418cc615_138514cute1_E,(_ZN40_INTERNAL_e11a8c9c_4_k_cu_418cc615_138514cuda3std3__45__cpo6cbeginE - _ZN40_INTERNAL_e11a8c9c_4_k_cu_418cc615_138514cute1_E)
_ZN40_INTERNAL_e11a8c9c_4_k_cu_418cc615_138514cute1_E:
	.zero		1
	.type		_ZN40_INTERNAL_e11a8c9c_4_k_cu_418cc615_138514cuda3std3__45__cpo6cbeginE,@object
	.size		_ZN40_INTERNAL_e11a8c9c_4_k_cu_418cc615_138514cuda3std3__45__cpo6cbeginE,(_ZN40_INTERNAL_e11a8c9c_4_k_cu_418cc615_138514cuda3std3__48in_placeE - _ZN40_INTERNAL_e11a8c9c_4_k_cu_418cc615_138514cuda3std3__45__cpo6cbeginE)
_ZN40_INTERNAL_e11a8c9c_4_k_cu_418cc615_138514cuda3std3__45__cpo6cbeginE:
	.zero		1
	.type		_ZN40_INTERNAL_e11a8c9c_4_k_cu_418cc615_138514cuda3std3__48in_placeE,@object
	.size		_ZN40_INTERNAL_e11a8c9c_4_k_cu_418cc615_138514cuda3std3__48in_placeE,(_ZN40_INTERNAL_e11a8c9c_4_k_cu_418cc615_138514cuda3std6ranges3__45__cpo9iter_moveE - _ZN40_INTERNAL_e11a8c9c_4_k_cu_418cc615_138514cuda3std3__48in_placeE)
_ZN40_INTERNAL_e11a8c9c_4_k_cu_418cc615_138514cuda3std3__48in_placeE:
	.zero		1
	.type		_ZN40_INTERNAL_e11a8c9c_4_k_cu_418cc615_138514cuda3std6ranges3__45__cpo9iter_moveE,@object
	.size		_ZN40_INTERNAL_e11a8c9c_4_k_cu_418cc615_138514cuda3std6ranges3__45__cpo9iter_moveE,(_ZN40_INTERNAL_e11a8c9c_4_k_cu_418cc615_138514cuda3std3__45__cpo5beginE - _ZN40_INTERNAL_e11a8c9c_4_k_cu_418cc615_138514cuda3std6ranges3__45__cpo9iter_moveE)
_ZN40_INTERNAL_e11a8c9c_4_k_cu_418cc615_138514cuda3std6ranges3__45__cpo9iter_moveE:
	.zero		1
	.type		_ZN40_INTERNAL_e11a8c9c_4_k_cu_418cc615_138514cuda3std3__45__cpo5beginE,@object
	.size		_ZN40_INTERNAL_e11a8c9c_4_k_cu_418cc615_138514cuda3std3__45__cpo5beginE,(_ZN40_INTERNAL_e11a8c9c_4_k_cu_418cc615_138514cuda3std3__442_GLOBAL__N__e11a8c9c_4_k_cu_418cc615_138516ignoreE - _ZN40_INTERNAL_e11a8c9c_4_k_cu_418cc615_138514cuda3std3__45__cpo5beginE)
_ZN40_INTERNAL_e11a8c9c_4_k_cu_418cc615_138514cuda3std3__45__cpo5beginE:
	.zero		1
	.type		_ZN40_INTERNAL_e11a8c9c_4_k_cu_418cc615_138514cuda3std3__442_GLOBAL__N__e11a8c9c_4_k_cu_418cc615_138516ignoreE,@object
	.size		_ZN40_INTERNAL_e11a8c9c_4_k_cu_418cc615_138514cuda3std3__442_GLOBAL__N__e11a8c9c_4_k_cu_418cc615_138516ignoreE,(_ZN40_INTERNAL_e11a8c9c_4_k_cu_418cc615_138514cute7productE - _ZN40_INTERNAL_e11a8c9c_4_k_cu_418cc615_138514cuda3std3__442_GLOBAL__N__e11a8c9c_4_k_cu_418cc615_138516ignoreE)
_ZN40_INTERNAL_e11a8c9c_4_k_cu_418cc615_138514cuda3std3__442_GLOBAL__N__e11a8c9c_4_k_cu_418cc615_138516ignoreE:
	.zero		1
	.type		_ZN40_INTERNAL_e11a8c9c_4_k_cu_418cc615_138514cute7productE,@object
	.size		_ZN40_INTERNAL_e11a8c9c_4_k_cu_418cc615_138514cute7productE,(_ZN40_INTERNAL_e11a8c9c_4_k_cu_418cc615_138514cuda3std3__45__cpo3endE - _ZN40_INTERNAL_e11a8c9c_4_k_cu_418cc615_138514cute7productE)
_ZN40_INTERNAL_e11a8c9c_4_k_cu_418cc615_138514cute7productE:
	.zero		1
	.type		_ZN40_INTERNAL_e11a8c9c_4_k_cu_418cc615_138514cuda3std3__45__cpo3endE,@object
	.size		_ZN40_INTERNAL_e11a8c9c_4_k_cu_418cc615_138514cuda3std3__45__cpo3endE,(_ZN40_INTERNAL_e11a8c9c_4_k_cu_418cc615_138514cuda3std3__419piecewise_constructE - _ZN40_INTERNAL_e11a8c9c_4_k_cu_418cc615_138514cuda3std3__45__cpo3endE)
_ZN40_INTERNAL_e11a8c9c_4_k_cu_418cc615_138514cuda3std3__45__cpo3endE:
	.zero		1
	.type		_ZN40_INTERNAL_e11a8c9c_4_k_cu_418cc615_138514cuda3std3__419piecewise_constructE,@object
	.size		_ZN40_INTERNAL_e11a8c9c_4_k_cu_418cc615_138514cuda3std3__419piecewise_constructE,(_ZN40_INTERNAL_e11a8c9c_4_k_cu_418cc615_138514cuda3std3__45__cpo4cendE - _ZN40_INTERNAL_e11a8c9c_4_k_cu_418cc615_138514cuda3std3__419piecewise_constructE)
_ZN40_INTERNAL_e11a8c9c_4_k_cu_418cc615_138514cuda3std3__419piecewise_constructE:
	.zero		1
	.type		_ZN40_INTERNAL_e11a8c9c_4_k_cu_418cc615_138514cuda3std3__45__cpo4cendE,@object
	.size		_ZN40_INTERNAL_e11a8c9c_4_k_cu_418cc615_138514cuda3std3__45__cpo4cendE,(_ZN40_INTERNAL_e11a8c9c_4_k_cu_418cc615_138514cuda3std6ranges3__45__cpo4swapE - _ZN40_INTERNAL_e11a8c9c_4_k_cu_418cc615_138514cuda3std3__45__cpo4cendE)
_ZN40_INTERNAL_e11a8c9c_4_k_cu_418cc615_138514cuda3std3__45__cpo4cendE:
	.zero		1
	.type		_ZN40_INTERNAL_e11a8c9c_4_k_cu_418cc615_138514cuda3std6ranges3__45__cpo4swapE,@object
	.size		_ZN40_INTERNAL_e11a8c9c_4_k_cu_418cc615_138514cuda3std6ranges3__45__cpo4swapE,(.L_8 - _ZN40_INTERNAL_e11a8c9c_4_k_cu_418cc615_138514cuda3std6ranges3__45__cpo4swapE)
_ZN40_INTERNAL_e11a8c9c_4_k_cu_418cc615_138514cuda3std6ranges3__45__cpo4swapE:
	.zero		1
.L_8:


//--------------------- .nv.constant0._ZN7cutlass13device_kernelINS_4gemm6kernel13GemmUniversalIN4cute5tupleIJiiiiEEENS1_10collective13CollectiveMmaINS1_34MainloopSm90TmaGmmaWarpSpecializedILi8ENS5_IJNS4_1CILi2EEENSA_ILi1EEESC_EEENS1_32KernelTmaWarpSpecializedPingpongEEENS5_IJNSA_ILi64EEENSA_ILi160EEENSA_ILi128EEEEEEaNS5_IJlSC_lEEEaSK_NS4_8TiledMMAINS4_8MMA_AtomIJNS4_4SM904GMMA26MMA_64x32x32_S32S8S8_SS_TNEEEENS4_6LayoutINS5_IJSC_SC_SC_EEENS5_IJNSA_ILi0EEEST_ST_EEEEENS5_IJNS4_10UnderscoreESW_SW_EEEEENS4_13SM90_TMA_LOADENS4_14ComposedLayoutINS4_7SwizzleILi3ELi4ELi3EEENS4_18smem_ptr_flag_bitsILi8EEENSR_INS5_IJNSA_ILi8EEESI_EEENS5_IJSI_SC_EEEEEEEvNS4_8identityENS4_23SM90_TMA_LOAD_MULTICASTES19_vS1A_EENS_8epilogue10collective6detail29Sm90TmaWarpSpecializedAdapterINS1E_15DefaultEpilogueIaSK_SK_NS1D_6thread17LinearCombinationIaLi1EiiLNS1I_9ScaleType4KindE0ELNS_15FloatRoundStyleE2EaEENS1_15EpilogueDefaultEEEEEvvEEEEvNT_6ParamsE --------------------------
	.section	.nv.constant0._ZN7cutlass13device_kernelINS_4gemm6kernel13GemmUniversalIN4cute5tupleIJiiiiEEENS1_10collective13CollectiveMmaINS1_34MainloopSm90TmaGmmaWarpSpecializedILi8ENS5_IJNS4_1CILi2EEENSA_ILi1EEESC_EEENS1_32KernelTmaWarpSpecializedPingpongEEENS5_IJNSA_ILi64EEENSA_ILi160EEENSA_ILi128EEEEEEaNS5_IJlSC_lEEEaSK_NS4_8TiledMMAINS4_8MMA_AtomIJNS4_4SM904GMMA26MMA_64x32x32_S32S8S8_SS_TNEEEENS4_6LayoutINS5_IJSC_SC_SC_EEENS5_IJNSA_ILi0EEEST_ST_EEEEENS5_IJNS4_10UnderscoreESW_SW_EEEEENS4_13SM90_TMA_LOADENS4_14ComposedLayoutINS4_7SwizzleILi3ELi4ELi3EEENS4_18smem_ptr_flag_bitsILi8EEENSR_INS5_IJNSA_ILi8EEESI_EEENS5_IJSI_SC_EEEEEEEvNS4_8identityENS4_23SM90_TMA_LOAD_MULTICASTES19_vS1A_EENS_8epilogue10collective6detail29Sm90TmaWarpSpecializedAdapterINS1E_15DefaultEpilogueIaSK_SK_NS1D_6thread17LinearCombinationIaLi1EiiLNS1I_9ScaleType4KindE0ELNS_15FloatRoundStyleE2EaEENS1_15EpilogueDefaultEEEEEvvEEEEvNT_6ParamsE,"a",@progbits
	.sectionflags	@""
	.align	4
.nv.constant0._ZN7cutlass13device_kernelINS_4gemm6kernel13GemmUniversalIN4cute5tupleIJiiiiEEENS1_10collective13CollectiveMmaINS1_34MainloopSm90TmaGmmaWarpSpecializedILi8ENS5_IJNS4_1CILi2EEENSA_ILi1EEESC_EEENS1_32KernelTmaWarpSpecializedPingpongEEENS5_IJNSA_ILi64EEENSA_ILi160EEENSA_ILi128EEEEEEaNS5_IJlSC_lEEEaSK_NS4_8TiledMMAINS4_8MMA_AtomIJNS4_4SM904GMMA26MMA_64x32x32_S32S8S8_SS_TNEEEENS4_6LayoutINS5_IJSC_SC_SC_EEENS5_IJNSA_ILi0EEEST_ST_EEEEENS5_IJNS4_10UnderscoreESW_SW_EEEEENS4_13SM90_TMA_LOADENS4_14ComposedLayoutINS4_7SwizzleILi3ELi4ELi3EEENS4_18smem_ptr_flag_bitsILi8EEENSR_INS5_IJNSA_ILi8EEESI_EEENS5_IJSI_SC_EEEEEEEvNS4_8identityENS4_23SM90_TMA_LOAD_MULTICASTES19_vS1A_EENS_8epilogue10collective6detail29Sm90TmaWarpSpecializedAdapterINS1E_15DefaultEpilogueIaSK_SK_NS1D_6thread17LinearCombinationIaLi1EiiLNS1I_9ScaleType4KindE0ELNS_15FloatRoundStyleE2EaEENS1_15EpilogueDefaultEEEEEvvEEEEvNT_6ParamsE:
	.zero		1664


//--------------------- SYMBOLS --------------------------

	.type		.nv.reservedSmem.offset0,@object
	.size		.nv.reservedSmem.offset0,0x4
	.type		__assertfail,@function
